// auto-generated by cutlass_sweep.gemm — config: {"arch": "sm_100", "cluster_m": 2, "cluster_n": 2, "dtype": "bf16", "dtype_b": "bf16", "layout": "nt", "stages": 0, "tile_k": 64, "tile_m": 64, "tile_n": 64}
#include "cutlass/cutlass.h"
#include "cutlass/gemm/collective/collective_builder.hpp"
#include "cutlass/gemm/device/gemm_universal_adapter.h"
#include "cutlass/gemm/kernel/gemm_universal.hpp"
#include "cutlass/epilogue/collective/collective_builder.hpp"

using ElemA = cutlass::bfloat16_t;
using ElemB = cutlass::bfloat16_t;
using ElemCD = cutlass::bfloat16_t;
using Acc  = float;
using TileShape    = cute::Shape<cute::_64, cute::_64, cute::_64>;
using ClusterShape = cute::Shape<cute::_2, cute::_2, cute::_1>;

using CollectiveEpilogue = typename cutlass::epilogue::collective::CollectiveBuilder<
    cutlass::arch::Sm100, cutlass::arch::OpClassTensorOp,
    TileShape, ClusterShape,
    cutlass::epilogue::collective::EpilogueTileAuto,
    Acc, Acc,
    ElemCD, cutlass::layout::RowMajor, 128 / cutlass::sizeof_bits<ElemCD>::value,
    ElemCD, cutlass::layout::RowMajor, 128 / cutlass::sizeof_bits<ElemCD>::value,
    cutlass::epilogue::collective::EpilogueScheduleAuto
  >::CollectiveOp;

using CollectiveMainloop = typename cutlass::gemm::collective::CollectiveBuilder<
    cutlass::arch::Sm100, cutlass::arch::OpClassTensorOp,
    ElemA, cutlass::layout::RowMajor, 128 / cutlass::sizeof_bits<ElemA>::value,
    ElemB, cutlass::layout::ColumnMajor, 128 / cutlass::sizeof_bits<ElemB>::value,
    Acc,
    TileShape, ClusterShape,
    cutlass::gemm::collective::StageCountAutoCarveout<static_cast<int>(sizeof(typename CollectiveEpilogue::SharedStorage))>,
    cutlass::gemm::collective::KernelScheduleAuto
  >::CollectiveOp;

using GemmKernel = cutlass::gemm::kernel::GemmUniversal<
    cute::Shape<int,int,int,int>,
    CollectiveMainloop,
    CollectiveEpilogue
>;
using Gemm = cutlass::gemm::device::GemmUniversalAdapter<GemmKernel>;

// Force the device kernel symbol into the cubin without needing a host main.
auto* _anchor = &cutlass::device_kernel<GemmKernel>;


// ===== COMPILED SASS (sm_100a) =====

	.target	sm_100a

	.elftype	@"ET_EXEC"


//--------------------- .note.nv.tkinfo           --------------------------
	.section	.note.nv.tkinfo,"",@"SHT_NOTE"
	.sectionflags	@"SHF_NOTE_NV_TKINFO"
	.tkinfo
        /*0018*/ 	.word	0x00000002
        /*0030*/ 	.string	""
        /*0030*/ 	.string	"ptxas"
        /*0030*/ 	.string	"Cuda compilation tools, release 13.0, V13.0.88"
        /*0030*/ 	.string	"Build cuda_13.0.r13.0/compiler.36424714_0"
        /*0030*/ 	.string	"-arch sm_100a -m 64 "



//--------------------- .note.nv.cuinfo           --------------------------
	.section	.note.nv.cuinfo,"",@"SHT_NOTE"
	.sectionflags	@"SHF_NOTE_NV_CUINFO"
        /*0018*/ 	.short	0x0002
        /*001a*/ 	.short	0x0064
        /*001c*/ 	.short	0x0082
	.zero		2


//--------------------- .nv.info                  --------------------------
	.section	.nv.info,"",@"SHT_CUDA_INFO"
	.align	4


	//----- nvinfo : EIATTR_REGCOUNT
	.align		4
        /*0000*/ 	.byte	0x04, 0x2f
        /*0002*/ 	.short	(.L_19 - .L_18)
	.align		4
.L_18:
        /*0004*/ 	.word	index@(_ZN7cutlass13device_kernelINS_4gemm6kernel13GemmUniversalIN4cute5tupleIJiiiiEEENS1_10collective13CollectiveMmaINS1_35MainloopSm100TmaUmmaWarpSpecializedILi13ELi2ELi4ENS5_IJNS4_1CILi2EEESB_NSA_ILi1EEEEEEEENS5_IJNSA_ILi64EEESF_SF_EEENS_10bfloat16_tENS5_IJlSC_lEEESH_SI_NS4_8TiledMMAINS4_8MMA_AtomIJNS4_20SM100_MMA_F16BF16_SSISH_SH_fLi64ELi64ELNS4_4UMMA5MajorE0ELSN_0ELNSM_7ScaleInE0ELSO_0EEEEEENS4_6LayoutINS5_IJSC_SC_SC_EEENS5_IJNSA_ILi0EEEST_ST_EEEEENS5_IJNS4_10UnderscoreESW_SW_EEEEENS4_23SM90_TMA_LOAD_MULTICASTENS4_14ComposedLayoutINS4_7SwizzleILi3ELi4ELi3EEENS4_18smem_ptr_flag_bitsILi16EEENSR_INS5_IJNSA_ILi8EEESF_EEENS5_IJSF_SC_EEEEEEEvNS4_8identityESZ_S19_vS1A_EENS_8epilogue10collective18CollectiveEpilogueINS1C_23Sm100TmaWarpSpecializedILi3ELi2ELi16ELb1ELb0EEEJSG_NS5_IJNSR_ISF_SC_EENSR_INSA_ILi32EEESC_EEEEESH_SI_SH_SI_NS1C_6fusion15FusionCallbacksIS1G_NS1L_17LinearCombinationISH_fSH_fLNS_15FloatRoundStyleE2EEESG_S1K_JEEENS4_5SM1004TMEM4LOAD26SM100_TMEM_LOAD_16dp256b4xENS4_13SM90_TMA_LOADENS10_INS11_ILi2ELi4ELi3EEES14_NSR_INS5_IJS15_S1I_EEENS5_IJS1I_SC_EEEEEEENS4_17SM75_U32x4_LDSM_NENS4_14SM90_TMA_STOREES20_NS4_17SM90_U32x4_STSM_NENS4_39AutoVectorizingCopyWithAssumedAlignmentILi128EEEEEEvvEEEEvNT_6ParamsE)
        /*0008*/ 	.word	0x00000045


	//----- nvinfo : EIATTR_FRAME_SIZE
	.align		4
.L_19:
        /*000c*/ 	.byte	0x04, 0x11
        /*000e*/ 	.short	(.L_21 - .L_20)
	.align		4
.L_20:
        /*0010*/ 	.word	index@($__internal_2_$__cuda_sm10x_tcgen05_guardrail_trap_unallocated_columns_being_dealloced)
        /*0014*/ 	.word	0x00000000


	//----- nvinfo : EIATTR_FRAME_SIZE
	.align		4
.L_21:
        /*0018*/ 	.byte	0x04, 0x11
        /*001a*/ 	.short	(.L_23 - .L_22)
	.align		4
.L_22:
        /*001c*/ 	.word	index@($__internal_1_$__cuda_sm10x_tcgen05_guardrail_trap_phase_invalid_during_alloc)
        /*0020*/ 	.word	0x00000000


	//----- nvinfo : EIATTR_FRAME_SIZE
	.align		4
.L_23:
        /*0024*/ 	.byte	0x04, 0x11
        /*0026*/ 	.short	(.L_25 - .L_24)
	.align		4
.L_24:
        /*0028*/ 	.word	index@($__internal_0_$__cuda_sm10x_tcgen05_guardrail_trap_col_being_dealloced_not_returned_by_alloc)
        /*002c*/ 	.word	0x00000000


	//----- nvinfo : EIATTR_FRAME_SIZE
	.align		4
.L_25:
        /*0030*/ 	.byte	0x04, 0x11
        /*0032*/ 	.short	(.L_27 - .L_26)
	.align		4
.L_26:
        /*0034*/ 	.word	index@(_ZN7cutlass13device_kernelINS_4gemm6kernel13GemmUniversalIN4cute5tupleIJiiiiEEENS1_10collective13CollectiveMmaINS1_35MainloopSm100TmaUmmaWarpSpecializedILi13ELi2ELi4ENS5_IJNS4_1CILi2EEESB_NSA_ILi1EEEEEEEENS5_IJNSA_ILi64EEESF_SF_EEENS_10bfloat16_tENS5_IJlSC_lEEESH_SI_NS4_8TiledMMAINS4_8MMA_AtomIJNS4_20SM100_MMA_F16BF16_SSISH_SH_fLi64ELi64ELNS4_4UMMA5MajorE0ELSN_0ELNSM_7ScaleInE0ELSO_0EEEEEENS4_6LayoutINS5_IJSC_SC_SC_EEENS5_IJNSA_ILi0EEEST_ST_EEEEENS5_IJNS4_10UnderscoreESW_SW_EEEEENS4_23SM90_TMA_LOAD_MULTICASTENS4_14ComposedLayoutINS4_7SwizzleILi3ELi4ELi3EEENS4_18smem_ptr_flag_bitsILi16EEENSR_INS5_IJNSA_ILi8EEESF_EEENS5_IJSF_SC_EEEEEEEvNS4_8identityESZ_S19_vS1A_EENS_8epilogue10collective18CollectiveEpilogueINS1C_23Sm100TmaWarpSpecializedILi3ELi2ELi16ELb1ELb0EEEJSG_NS5_IJNSR_ISF_SC_EENSR_INSA_ILi32EEESC_EEEEESH_SI_SH_SI_NS1C_6fusion15FusionCallbacksIS1G_NS1L_17LinearCombinationISH_fSH_fLNS_15FloatRoundStyleE2EEESG_S1K_JEEENS4_5SM1004TMEM4LOAD26SM100_TMEM_LOAD_16dp256b4xENS4_13SM90_TMA_LOADENS10_INS11_ILi2ELi4ELi3EEES14_NSR_INS5_IJS15_S1I_EEENS5_IJS1I_SC_EEEEEEENS4_17SM75_U32x4_LDSM_NENS4_14SM90_TMA_STOREES20_NS4_17SM90_U32x4_STSM_NENS4_39AutoVectorizingCopyWithAssumedAlignmentILi128EEEEEEvvEEEEvNT_6ParamsE)
        /*0038*/ 	.word	0x00000000


	//----- nvinfo : EIATTR_MIN_STACK_SIZE
	.align		4
.L_27:
        /*003c*/ 	.byte	0x04, 0x12
        /*003e*/ 	.short	(.L_29 - .L_28)
	.align		4
.L_28:
        /*0040*/ 	.word	index@(_ZN7cutlass13device_kernelINS_4gemm6kernel13GemmUniversalIN4cute5tupleIJiiiiEEENS1_10collective13CollectiveMmaINS1_35MainloopSm100TmaUmmaWarpSpecializedILi13ELi2ELi4ENS5_IJNS4_1CILi2EEESB_NSA_ILi1EEEEEEEENS5_IJNSA_ILi64EEESF_SF_EEENS_10bfloat16_tENS5_IJlSC_lEEESH_SI_NS4_8TiledMMAINS4_8MMA_AtomIJNS4_20SM100_MMA_F16BF16_SSISH_SH_fLi64ELi64ELNS4_4UMMA5MajorE0ELSN_0ELNSM_7ScaleInE0ELSO_0EEEEEENS4_6LayoutINS5_IJSC_SC_SC_EEENS5_IJNSA_ILi0EEEST_ST_EEEEENS5_IJNS4_10UnderscoreESW_SW_EEEEENS4_23SM90_TMA_LOAD_MULTICASTENS4_14ComposedLayoutINS4_7SwizzleILi3ELi4ELi3EEENS4_18smem_ptr_flag_bitsILi16EEENSR_INS5_IJNSA_ILi8EEESF_EEENS5_IJSF_SC_EEEEEEEvNS4_8identityESZ_S19_vS1A_EENS_8epilogue10collective18CollectiveEpilogueINS1C_23Sm100TmaWarpSpecializedILi3ELi2ELi16ELb1ELb0EEEJSG_NS5_IJNSR_ISF_SC_EENSR_INSA_ILi32EEESC_EEEEESH_SI_SH_SI_NS1C_6fusion15FusionCallbacksIS1G_NS1L_17LinearCombinationISH_fSH_fLNS_15FloatRoundStyleE2EEESG_S1K_JEEENS4_5SM1004TMEM4LOAD26SM100_TMEM_LOAD_16dp256b4xENS4_13SM90_TMA_LOADENS10_INS11_ILi2ELi4ELi3EEES14_NSR_INS5_IJS15_S1I_EEENS5_IJS1I_SC_EEEEEEENS4_17SM75_U32x4_LDSM_NENS4_14SM90_TMA_STOREES20_NS4_17SM90_U32x4_STSM_NENS4_39AutoVectorizingCopyWithAssumedAlignmentILi128EEEEEEvvEEEEvNT_6ParamsE)
        /*0044*/ 	.word	0x00000000
.L_29:


//--------------------- .nv.compat                --------------------------
	.section	.nv.compat,"",@"SHT_CUDA_COMPAT_INFO"
	.align	4
        /*0000*/ 	.byte	0x02, 0x09, 0x01, 0x00, 0x02, 0x02, 0x02, 0x00, 0x02, 0x05, 0x05, 0x00, 0x03, 0x07, 0x01, 0x01
        /*0010*/ 	.byte	0x02, 0x03, 0x01, 0x00, 0x02, 0x06, 0x01, 0x00, 0x04, 0x0b, 0x08, 0x00, 0x09, 0x00, 0x00, 0x00
        /*0020*/ 	.byte	0x00, 0x00, 0x00, 0x00


//--------------------- .nv.info._ZN7cutlass13device_kernelINS_4gemm6kernel13GemmUniversalIN4cute5tupleIJiiiiEEENS1_10collective13CollectiveMmaINS1_35MainloopSm100TmaUmmaWarpSpecializedILi13ELi2ELi4ENS5_IJNS4_1CILi2EEESB_NSA_ILi1EEEEEEEENS5_IJNSA_ILi64EEESF_SF_EEENS_10bfloat16_tENS5_IJlSC_lEEESH_SI_NS4_8TiledMMAINS4_8MMA_AtomIJNS4_20SM100_MMA_F16BF16_SSISH_SH_fLi64ELi64ELNS4_4UMMA5MajorE0ELSN_0ELNSM_7ScaleInE0ELSO_0EEEEEENS4_6LayoutINS5_IJSC_SC_SC_EEENS5_IJNSA_ILi0EEEST_ST_EEEEENS5_IJNS4_10UnderscoreESW_SW_EEEEENS4_23SM90_TMA_LOAD_MULTICASTENS4_14ComposedLayoutINS4_7SwizzleILi3ELi4ELi3EEENS4_18smem_ptr_flag_bitsILi16EEENSR_INS5_IJNSA_ILi8EEESF_EEENS5_IJSF_SC_EEEEEEEvNS4_8identityESZ_S19_vS1A_EENS_8epilogue10collective18CollectiveEpilogueINS1C_23Sm100TmaWarpSpecializedILi3ELi2ELi16ELb1ELb0EEEJSG_NS5_IJNSR_ISF_SC_EENSR_INSA_ILi32EEESC_EEEEESH_SI_SH_SI_NS1C_6fusion15FusionCallbacksIS1G_NS1L_17LinearCombinationISH_fSH_fLNS_15FloatRoundStyleE2EEESG_S1K_JEEENS4_5SM1004TMEM4LOAD26SM100_TMEM_LOAD_16dp256b4xENS4_13SM90_TMA_LOADENS10_INS11_ILi2ELi4ELi3EEES14_NSR_INS5_IJS15_S1I_EEENS5_IJS1I_SC_EEEEEEENS4_17SM75_U32x4_LDSM_NENS4_14SM90_TMA_STOREES20_NS4_17SM90_U32x4_STSM_NENS4_39AutoVectorizingCopyWithAssumedAlignmentILi128EEEEEEvvEEEEvNT_6ParamsE --------------------------
	.section	.nv.info._ZN7cutlass13device_kernelINS_4gemm6kernel13GemmUniversalIN4cute5tupleIJiiiiEEENS1_10collective13CollectiveMmaINS1_35MainloopSm100TmaUmmaWarpSpecializedILi13ELi2ELi4ENS5_IJNS4_1CILi2EEESB_NSA_ILi1EEEEEEEENS5_IJNSA_ILi64EEESF_SF_EEENS_10bfloat16_tENS5_IJlSC_lEEESH_SI_NS4_8TiledMMAINS4_8MMA_AtomIJNS4_20SM100_MMA_F16BF16_SSISH_SH_fLi64ELi64ELNS4_4UMMA5MajorE0ELSN_0ELNSM_7ScaleInE0ELSO_0EEEEEENS4_6LayoutINS5_IJSC_SC_SC_EEENS5_IJNSA_ILi0EEEST_ST_EEEEENS5_IJNS4_10UnderscoreESW_SW_EEEEENS4_23SM90_TMA_LOAD_MULTICASTENS4_14ComposedLayoutINS4_7SwizzleILi3ELi4ELi3EEENS4_18smem_ptr_flag_bitsILi16EEENSR_INS5_IJNSA_ILi8EEESF_EEENS5_IJSF_SC_EEEEEEEvNS4_8identityESZ_S19_vS1A_EENS_8epilogue10collective18CollectiveEpilogueINS1C_23Sm100TmaWarpSpecializedILi3ELi2ELi16ELb1ELb0EEEJSG_NS5_IJNSR_ISF_SC_EENSR_INSA_ILi32EEESC_EEEEESH_SI_SH_SI_NS1C_6fusion15FusionCallbacksIS1G_NS1L_17LinearCombinationISH_fSH_fLNS_15FloatRoundStyleE2EEESG_S1K_JEEENS4_5SM1004TMEM4LOAD26SM100_TMEM_LOAD_16dp256b4xENS4_13SM90_TMA_LOADENS10_INS11_ILi2ELi4ELi3EEES14_NSR_INS5_IJS15_S1I_EEENS5_IJS1I_SC_EEEEEEENS4_17SM75_U32x4_LDSM_NENS4_14SM90_TMA_STOREES20_NS4_17SM90_U32x4_STSM_NENS4_39AutoVectorizingCopyWithAssumedAlignmentILi128EEEEEEvvEEEEvNT_6ParamsE,"",@"SHT_CUDA_INFO"
	.sectionflags	@""
	.align	4


	//----- nvinfo : EIATTR_CUDA_API_VERSION
	.align		4
        /*0000*/ 	.byte	0x04, 0x37
        /*0002*/ 	.short	(.L_31 - .L_30)
.L_30:
        /*0004*/ 	.word	0x00000082


	//----- nvinfo : EIATTR_KPARAM_INFO
	.align		4
.L_31:
        /*0008*/ 	.byte	0x04, 0x17
        /*000a*/ 	.short	(.L_33 - .L_32)
.L_32:
        /*000c*/ 	.word	0x00000000
        /*0010*/ 	.short	0x0000
        /*0012*/ 	.short	0x0000
        /*0014*/ 	.byte	0x00, 0xf0, 0x01, 0x20


	//----- nvinfo : EIATTR_AT_ENTRY_FRAGMENTS
	.align		4
.L_33:
        /*0018*/ 	.byte	0x04, 0x4f
        /*001a*/ 	.short	(.L_35 - .L_34)


	//   ....[0]....
.L_34:
        /*001c*/ 	.word	0x00000006


	//----- nvinfo : EIATTR_RESERVED_SMEM_USED
	.align		4
.L_35:
        /*0020*/ 	.byte	0x01, 0x41
	.zero		2


	//----- nvinfo : EIATTR_SPARSE_MMA_MASK
	.align		4
        /*0024*/ 	.byte	0x03, 0x50
        /*0026*/ 	.short	0x0000


	//----- nvinfo : EIATTR_TCGEN05_1CTA_USED
	.align		4
        /*0028*/ 	.byte	0x01, 0x51
	.zero		2


	//----- nvinfo : EIATTR_MAXREG_COUNT
	.align		4
        /*002c*/ 	.byte	0x03, 0x1b
        /*002e*/ 	.short	0x00ff


	//----- nvinfo : EIATTR_NUM_BARRIERS
	.align		4
        /*0030*/ 	.byte	0x02, 0x4c
        /*0032*/ 	.byte	0x07
	.zero		1


	//----- nvinfo : EIATTR_EXTERNS
	.align		4
        /*0034*/ 	.byte	0x04, 0x0f
        /*0036*/ 	.short	(.L_37 - .L_36)


	//   ....[0]....
	.align		4
.L_36:
        /*0038*/ 	.word	index@(__assertfail)


	//----- nvinfo : EIATTR_MERCURY_ISA_VERSION
	.align		4
.L_37:
        /*003c*/ 	.byte	0x03, 0x5f
        /*003e*/ 	.short	0x0101


	//----- nvinfo : EIATTR_INT_WARP_WIDE_INSTR_OFFSETS
	.align		4
        /*0040*/ 	.byte	0x04, 0x31
        /*0042*/ 	.short	(.L_39 - .L_38)


	//   ....[0]....
.L_38:
        /*0044*/ 	.word	0x00004510


	//   ....[1]....
        /*0048*/ 	.word	0x00004540


	//   ....[2]....
        /*004c*/ 	.word	0x00004560


	//   ....[3]....
        /*0050*/ 	.word	0x00005130


	//   ....[4]....
        /*0054*/ 	.word	0x000051b0


	//   ....[5]....
        /*0058*/ 	.word	0x000052b0


	//   ....[6]....
        /*005c*/ 	.word	0x000053c0


	//----- nvinfo : EIATTR_COOP_GROUP_MASK_REGIDS
	.align		4
.L_39:
        /*0060*/ 	.byte	0x04, 0x29
        /*0062*/ 	.short	(.L_41 - .L_40)


	//   ....[0]....
.L_40:
        /*0064*/ 	.word	0xffffffff


	//   ....[1]....
        /*0068*/ 	.word	0xffffffff


	//   ....[2]....
        /*006c*/ 	.word	0xffffffff


	//   ....[3]....
        /*0070*/ 	.word	0xffffffff


	//   ....[4]....
        /*0074*/ 	.word	0xffffffff


	//   ....[5]....
        /*0078*/ 	.word	0xffffffff


	//   ....[6]....
        /*007c*/ 	.word	0xffffffff


	//   ....[7]....
        /*0080*/ 	.word	0xffffffff


	//   ....[8]....
        /*0084*/ 	.word	0xffffffff


	//   ....[9]....
        /*0088*/ 	.word	0xffffffff


	//   ....[10]....
        /*008c*/ 	.word	0xffffffff


	//   ....[11]....
        /*0090*/ 	.word	0xffffffff


	//   ....[12]....
        /*0094*/ 	.word	0xffffffff


	//   ....[13]....
        /*0098*/ 	.word	0xffffffff


	//----- nvinfo : EIATTR_COOP_GROUP_INSTR_OFFSETS
	.align		4
.L_41:
        /*009c*/ 	.byte	0x04, 0x28
        /*009e*/ 	.short	(.L_43 - .L_42)


	//   ....[0]....
.L_42:
        /*00a0*/ 	.word	0x00000080


	//   ....[1]....
        /*00a4*/ 	.word	0x000004f0


	//   ....[2]....
        /*00a8*/ 	.word	0x000007f0


	//   ....[3]....
        /*00ac*/ 	.word	0x00000970


	//   ....[4]....
        /*00b0*/ 	.word	0x00000a70


	//   ....[5]....
        /*00b4*/ 	.word	0x00000be0


	//   ....[6]....
        /*00b8*/ 	.word	0x00000d80


	//   ....[7]....
        /*00bc*/ 	.word	0x00000f30


	//   ....[8]....
        /*00c0*/ 	.word	0x00002330


	//   ....[9]....
        /*00c4*/ 	.word	0x00003700


	//   ....[10]....
        /*00c8*/ 	.word	0x00003910


	//   ....[11]....
        /*00cc*/ 	.word	0x00003940


	//   ....[12]....
        /*00d0*/ 	.word	0x000043f0


	//   ....[13]....
        /*00d4*/ 	.word	0x00004620


	//----- nvinfo : EIATTR_VRC_CTA_INIT_COUNT
	.align		4
.L_43:
        /*00d8*/ 	.byte	0x02, 0x4a
        /*00da*/ 	.byte	0x80
	.zero		1


	//----- nvinfo : EIATTR_SYSCALL_OFFSETS
	.align		4
        /*00dc*/ 	.byte	0x04, 0x46
        /*00de*/ 	.short	(.L_45 - .L_44)


	//   ....[0]....
.L_44:
        /*00e0*/ 	.word	0x000060c0


	//   ....[1]....
        /*00e4*/ 	.word	0x000061b0


	//   ....[2]....
        /*00e8*/ 	.word	0x000069f0


	//   ....[3]....
        /*00ec*/ 	.word	0x00007340


	//----- nvinfo : EIATTR_MBARRIER_INSTR_OFFSETS
	.align		4
.L_45:
        /*00f0*/ 	.byte	0x04, 0x39
        /*00f2*/ 	.short	(.L_47 - .L_46)


	//   ....[0]....
.L_46:
        /*00f4*/ 	.word	0x00000630
        /*00f8*/ 	.word	0x000000ff
        /*00fc*/ 	.word	0x00000000
        /*0100*/ 	.short	0x0100
        /*0102*/ 	.byte	0x04
	.zero		1


	//   ....[1]....
        /*0104*/ 	.word	0x00000640
        /*0108*/ 	.word	0x000000ff
        /*010c*/ 	.word	0x00000068
        /*0110*/ 	.short	0x0100
        /*0112*/ 	.byte	0x04
	.zero		1


	//   ....[2]....
        /*0114*/ 	.word	0x00000650
        /*0118*/ 	.word	0x000000ff
        /*011c*/ 	.word	0x00000008
        /*0120*/ 	.short	0x0100
        /*0122*/ 	.byte	0x04
	.zero		1


	//   ....[3]....
        /*0124*/ 	.word	0x00000660
        /*0128*/ 	.word	0x000000ff
        /*012c*/ 	.word	0x00000070
        /*0130*/ 	.short	0x0100
        /*0132*/ 	.byte	0x04
	.zero		1


	//   ....[4]....
        /*0134*/ 	.word	0x00000670
        /*0138*/ 	.word	0x000000ff
        /*013c*/ 	.word	0x00000010
        /*0140*/ 	.short	0x0100
        /*0142*/ 	.byte	0x04
	.zero		1


	//   ....[5]....
        /*0144*/ 	.word	0x00000680
        /*0148*/ 	.word	0x000000ff
        /*014c*/ 	.word	0x00000078
        /*0150*/ 	.short	0x0100
        /*0152*/ 	.byte	0x04
	.zero		1


	//   ....[6]....
        /*0154*/ 	.word	0x00000690
        /*0158*/ 	.word	0x000000ff
        /*015c*/ 	.word	0x00000018
        /*0160*/ 	.short	0x0100
        /*0162*/ 	.byte	0x04
	.zero		1


	//   ....[7]....
        /*0164*/ 	.word	0x000006a0
        /*0168*/ 	.word	0x000000ff
        /*016c*/ 	.word	0x00000080
        /*0170*/ 	.short	0x0100
        /*0172*/ 	.byte	0x04
	.zero		1


	//   ....[8]....
        /*0174*/ 	.word	0x000006b0
        /*0178*/ 	.word	0x000000ff
        /*017c*/ 	.word	0x00000020
        /*0180*/ 	.short	0x0100
        /*0182*/ 	.byte	0x04
	.zero		1


	//   ....[9]....
        /*0184*/ 	.word	0x000006c0
        /*0188*/ 	.word	0x000000ff
        /*018c*/ 	.word	0x00000088
        /*0190*/ 	.short	0x0100
        /*0192*/ 	.byte	0x04
	.zero		1


	//   ....[10]....
        /*0194*/ 	.word	0x000006d0
        /*0198*/ 	.word	0x000000ff
        /*019c*/ 	.word	0x00000028
        /*01a0*/ 	.short	0x0100
        /*01a2*/ 	.byte	0x04
	.zero		1


	//   ....[11]....
        /*01a4*/ 	.word	0x000006e0
        /*01a8*/ 	.word	0x000000ff
        /*01ac*/ 	.word	0x00000090
        /*01b0*/ 	.short	0x0100
        /*01b2*/ 	.byte	0x04
	.zero		1


	//   ....[12]....
        /*01b4*/ 	.word	0x000006f0
        /*01b8*/ 	.word	0x000000ff
        /*01bc*/ 	.word	0x00000030
        /*01c0*/ 	.short	0x0100
        /*01c2*/ 	.byte	0x04
	.zero		1


	//   ....[13]....
        /*01c4*/ 	.word	0x00000700
        /*01c8*/ 	.word	0x000000ff
        /*01cc*/ 	.word	0x00000098
        /*01d0*/ 	.short	0x0100
        /*01d2*/ 	.byte	0x04
	.zero		1


	//   ....[14]....
        /*01d4*/ 	.word	0x00000710
        /*01d8*/ 	.word	0x000000ff
        /*01dc*/ 	.word	0x00000038
        /*01e0*/ 	.short	0x0100
        /*01e2*/ 	.byte	0x04
	.zero		1


	//   ....[15]....
        /*01e4*/ 	.word	0x00000720
        /*01e8*/ 	.word	0x000000ff
        /*01ec*/ 	.word	0x000000a0
        /*01f0*/ 	.short	0x0100
        /*01f2*/ 	.byte	0x04
	.zero		1


	//   ....[16]....
        /*01f4*/ 	.word	0x00000730
        /*01f8*/ 	.word	0x000000ff
        /*01fc*/ 	.word	0x00000040
        /*0200*/ 	.short	0x0100
        /*0202*/ 	.byte	0x04
	.zero		1


	//   ....[17]....
        /*0204*/ 	.word	0x00000740
        /*0208*/ 	.word	0x000000ff
        /*020c*/ 	.word	0x000000a8
        /*0210*/ 	.short	0x0100
        /*0212*/ 	.byte	0x04
	.zero		1


	//   ....[18]....
        /*0214*/ 	.word	0x00000750
        /*0218*/ 	.word	0x000000ff
        /*021c*/ 	.word	0x00000048
        /*0220*/ 	.short	0x0100
        /*0222*/ 	.byte	0x04
	.zero		1


	//   ....[19]....
        /*0224*/ 	.word	0x00000760
        /*0228*/ 	.word	0x000000ff
        /*022c*/ 	.word	0x000000b0
        /*0230*/ 	.short	0x0100
        /*0232*/ 	.byte	0x04
	.zero		1


	//   ....[20]....
        /*0234*/ 	.word	0x00000770
        /*0238*/ 	.word	0x000000ff
        /*023c*/ 	.word	0x00000050
        /*0240*/ 	.short	0x0100
        /*0242*/ 	.byte	0x04
	.zero		1


	//   ....[21]....
        /*0244*/ 	.word	0x00000780
        /*0248*/ 	.word	0x000000ff
        /*024c*/ 	.word	0x000000b8
        /*0250*/ 	.short	0x0100
        /*0252*/ 	.byte	0x04
	.zero		1


	//   ....[22]....
        /*0254*/ 	.word	0x00000790
        /*0258*/ 	.word	0x000000ff
        /*025c*/ 	.word	0x00000058
        /*0260*/ 	.short	0x0100
        /*0262*/ 	.byte	0x04
	.zero		1


	//   ....[23]....
        /*0264*/ 	.word	0x000007a0
        /*0268*/ 	.word	0x000000ff
        /*026c*/ 	.word	0x000000c0
        /*0270*/ 	.short	0x0100
        /*0272*/ 	.byte	0x04
	.zero		1


	//   ....[24]....
        /*0274*/ 	.word	0x000007b0
        /*0278*/ 	.word	0x000000ff
        /*027c*/ 	.word	0x00000060
        /*0280*/ 	.short	0x0100
        /*0282*/ 	.byte	0x04
	.zero		1


	//   ....[25]....
        /*0284*/ 	.word	0x000007c0
        /*0288*/ 	.word	0x000000ff
        /*028c*/ 	.word	0x000000c8
        /*0290*/ 	.short	0x0100
        /*0292*/ 	.byte	0x04
	.zero		1


	//   ....[26]....
        /*0294*/ 	.word	0x00000900
        /*0298*/ 	.word	0x000000ff
        /*029c*/ 	.word	0x000000d0
        /*02a0*/ 	.short	0x0100
        /*02a2*/ 	.byte	0x04
	.zero		1


	//   ....[27]....
        /*02a4*/ 	.word	0x00000910
        /*02a8*/ 	.word	0x000000ff
        /*02ac*/ 	.word	0x000000e8
        /*02b0*/ 	.short	0x0100
        /*02b2*/ 	.byte	0x04
	.zero		1


	//   ....[28]....
        /*02b4*/ 	.word	0x00000920
        /*02b8*/ 	.word	0x000000ff
        /*02bc*/ 	.word	0x000000d8
        /*02c0*/ 	.short	0x0100
        /*02c2*/ 	.byte	0x04
	.zero		1


	//   ....[29]....
        /*02c4*/ 	.word	0x00000930
        /*02c8*/ 	.word	0x000000ff
        /*02cc*/ 	.word	0x000000f0
        /*02d0*/ 	.short	0x0100
        /*02d2*/ 	.byte	0x04
	.zero		1


	//   ....[30]....
        /*02d4*/ 	.word	0x00000940
        /*02d8*/ 	.word	0x000000ff
        /*02dc*/ 	.word	0x000000e0
        /*02e0*/ 	.short	0x0100
        /*02e2*/ 	.byte	0x04
	.zero		1


	//   ....[31]....
        /*02e4*/ 	.word	0x00000950
        /*02e8*/ 	.word	0x000000ff
        /*02ec*/ 	.word	0x000000f8
        /*02f0*/ 	.short	0x0100
        /*02f2*/ 	.byte	0x04
	.zero		1


	//   ....[32]....
        /*02f4*/ 	.word	0x00000a40
        /*02f8*/ 	.word	0x000000ff
        /*02fc*/ 	.word	0x00000100
        /*0300*/ 	.short	0x0100
        /*0302*/ 	.byte	0x06
	.zero		1


	//   ....[33]....
        /*0304*/ 	.word	0x00000a50
        /*0308*/ 	.word	0x000000ff
        /*030c*/ 	.word	0x00000108
        /*0310*/ 	.short	0x0100
        /*0312*/ 	.byte	0x06
	.zero		1


	//   ....[34]....
        /*0314*/ 	.word	0x00000b90
        /*0318*/ 	.word	0x000000ff
        /*031c*/ 	.word	0x00000110
        /*0320*/ 	.short	0x0100
        /*0322*/ 	.byte	0x06
	.zero		1


	//   ....[35]....
        /*0324*/ 	.word	0x00000ba0
        /*0328*/ 	.word	0x000000ff
        /*032c*/ 	.word	0x00000120
        /*0330*/ 	.short	0x0100
        /*0332*/ 	.byte	0x06
	.zero		1


	//   ....[36]....
        /*0334*/ 	.word	0x00000bb0
        /*0338*/ 	.word	0x000000ff
        /*033c*/ 	.word	0x00000118
        /*0340*/ 	.short	0x0100
        /*0342*/ 	.byte	0x06
	.zero		1


	//   ....[37]....
        /*0344*/ 	.word	0x00000bc0
        /*0348*/ 	.word	0x000000ff
        /*034c*/ 	.word	0x00000128
        /*0350*/ 	.short	0x0100
        /*0352*/ 	.byte	0x06
	.zero		1


	//   ....[38]....
        /*0354*/ 	.word	0x00000cf0
        /*0358*/ 	.word	0x000000ff
        /*035c*/ 	.word	0x00000130
        /*0360*/ 	.short	0x0100
        /*0362*/ 	.byte	0x04
	.zero		1


	//   ....[39]....
        /*0364*/ 	.word	0x00000d00
        /*0368*/ 	.word	0x000000ff
        /*036c*/ 	.word	0x00000150
        /*0370*/ 	.short	0x0100
        /*0372*/ 	.byte	0x04
	.zero		1


	//   ....[40]....
        /*0374*/ 	.word	0x00000d10
        /*0378*/ 	.word	0x000000ff
        /*037c*/ 	.word	0x00000138
        /*0380*/ 	.short	0x0100
        /*0382*/ 	.byte	0x04
	.zero		1


	//   ....[41]....
        /*0384*/ 	.word	0x00000d20
        /*0388*/ 	.word	0x000000ff
        /*038c*/ 	.word	0x00000158
        /*0390*/ 	.short	0x0100
        /*0392*/ 	.byte	0x04
	.zero		1


	//   ....[42]....
        /*0394*/ 	.word	0x00000d30
        /*0398*/ 	.word	0x000000ff
        /*039c*/ 	.word	0x00000140
        /*03a0*/ 	.short	0x0100
        /*03a2*/ 	.byte	0x04
	.zero		1


	//   ....[43]....
        /*03a4*/ 	.word	0x00000d40
        /*03a8*/ 	.word	0x000000ff
        /*03ac*/ 	.word	0x00000160
        /*03b0*/ 	.short	0x0100
        /*03b2*/ 	.byte	0x04
	.zero		1


	//   ....[44]....
        /*03b4*/ 	.word	0x00000d50
        /*03b8*/ 	.word	0x000000ff
        /*03bc*/ 	.word	0x00000148
        /*03c0*/ 	.short	0x0100
        /*03c2*/ 	.byte	0x04
	.zero		1


	//   ....[45]....
        /*03c4*/ 	.word	0x00000d60
        /*03c8*/ 	.word	0x000000ff
        /*03cc*/ 	.word	0x00000168
        /*03d0*/ 	.short	0x0100
        /*03d2*/ 	.byte	0x04
	.zero		1


	//   ....[46]....
        /*03d4*/ 	.word	0x00000e50
        /*03d8*/ 	.word	0x000000ff
        /*03dc*/ 	.word	0x00000170
        /*03e0*/ 	.short	0x0100
        /*03e2*/ 	.byte	0x04
	.zero		1


	//   ....[47]....
        /*03e4*/ 	.word	0x00000e60
        /*03e8*/ 	.word	0x000000ff
        /*03ec*/ 	.word	0x00000180
        /*03f0*/ 	.short	0x0100
        /*03f2*/ 	.byte	0x04
	.zero		1


	//   ....[48]....
        /*03f4*/ 	.word	0x00000e70
        /*03f8*/ 	.word	0x000000ff
        /*03fc*/ 	.word	0x00000178
        /*0400*/ 	.short	0x0100
        /*0402*/ 	.byte	0x04
	.zero		1


	//   ....[49]....
        /*0404*/ 	.word	0x00000e80
        /*0408*/ 	.word	0x000000ff
        /*040c*/ 	.word	0x00000188
        /*0410*/ 	.short	0x0100
        /*0412*/ 	.byte	0x04
	.zero		1


	//   ....[50]....
        /*0414*/ 	.word	0x00001b20
        /*0418*/ 	.word	0x00000000
        /*041c*/ 	.word	0x00000180
        /*0420*/ 	.short	0x010a
        /*0422*/ 	.byte	0xff
	.zero		1


	//   ....[51]....
        /*0424*/ 	.word	0x00001b50
        /*0428*/ 	.word	0x00000000
        /*042c*/ 	.word	0x00000170
        /*0430*/ 	.short	0x0101
        /*0432*/ 	.byte	0xff
	.zero		1


	//   ....[52]....
        /*0434*/ 	.word	0x00001c30
        /*0438*/ 	.word	0x000000ff
        /*043c*/ 	.word	0x00000068
        /*0440*/ 	.short	0x010a
        /*0442*/ 	.byte	0x04
	.zero		1


	//   ....[53]....
        /*0444*/ 	.word	0x00001cb0
        /*0448*/ 	.word	0x000000ff
        /*044c*/ 	.word	0x00000068
        /*0450*/ 	.short	0x010a
        /*0452*/ 	.byte	0x21
	.zero		1


	//   ....[54]....
        /*0454*/ 	.word	0x00001e40
        /*0458*/ 	.word	0x000000ff
        /*045c*/ 	.word	0x00000068
        /*0460*/ 	.short	0x010a
        /*0462*/ 	.byte	0x08
	.zero		1


	//   ....[55]....
        /*0464*/ 	.word	0x00001fa0
        /*0468*/ 	.word	0x000000ff
        /*046c*/ 	.word	0x00000108
        /*0470*/ 	.short	0x0101
        /*0472*/ 	.byte	0x06
	.zero		1


	//   ....[56]....
        /*0474*/ 	.word	0x00001fc0
        /*0478*/ 	.word	0x000000ff
        /*047c*/ 	.word	0x00000068
        /*0480*/ 	.short	0x010a
        /*0482*/ 	.byte	0x04
	.zero		1


	//   ....[57]....
        /*0484*/ 	.word	0x00002040
        /*0488*/ 	.word	0x000000ff
        /*048c*/ 	.word	0x00000068
        /*0490*/ 	.short	0x010a
        /*0492*/ 	.byte	0x11
	.zero		1


	//   ....[58]....
        /*0494*/ 	.word	0x000021d0
        /*0498*/ 	.word	0x000000ff
        /*049c*/ 	.word	0x00000068
        /*04a0*/ 	.short	0x010a
        /*04a2*/ 	.byte	0x07
	.zero		1


	//   ....[59]....
        /*04a4*/ 	.word	0x00002360
        /*04a8*/ 	.word	0x00000003
        /*04ac*/ 	.word	0x00000110
        /*04b0*/ 	.short	0x010a
        /*04b2*/ 	.byte	0xff
	.zero		1


	//   ....[60]....
        /*04b4*/ 	.word	0x000024b0
        /*04b8*/ 	.word	0x00000000
        /*04bc*/ 	.word	0x00000000
        /*04c0*/ 	.short	0x0101
        /*04c2*/ 	.byte	0xff
	.zero		1


	//   ....[61]....
        /*04c4*/ 	.word	0x00002a70
        /*04c8*/ 	.word	0x000000ff
        /*04cc*/ 	.word	0x00000000
        /*04d0*/ 	.short	0x010a
        /*04d2*/ 	.byte	0x04
	.zero		1


	//   ....[62]....
        /*04d4*/ 	.word	0x00002b00
        /*04d8*/ 	.word	0x000000ff
        /*04dc*/ 	.word	0x00000000
        /*04e0*/ 	.short	0x010a
        /*04e2*/ 	.byte	0x05
	.zero		1


	//   ....[63]....
        /*04e4*/ 	.word	0x00002b90
        /*04e8*/ 	.word	0x000000ff
        /*04ec*/ 	.word	0x00000000
        /*04f0*/ 	.short	0x010a
        /*04f2*/ 	.byte	0x05
	.zero		1


	//   ....[64]....
        /*04f4*/ 	.word	0x00002c20
        /*04f8*/ 	.word	0x000000ff
        /*04fc*/ 	.word	0x00000000
        /*0500*/ 	.short	0x010a
        /*0502*/ 	.byte	0x05
	.zero		1


	//   ....[65]....
        /*0504*/ 	.word	0x00002cb0
        /*0508*/ 	.word	0x000000ff
        /*050c*/ 	.word	0x00000000
        /*0510*/ 	.short	0x010a
        /*0512*/ 	.byte	0x05
	.zero		1


	//   ....[66]....
        /*0514*/ 	.word	0x00002d40
        /*0518*/ 	.word	0x000000ff
        /*051c*/ 	.word	0x00000000
        /*0520*/ 	.short	0x010a
        /*0522*/ 	.byte	0x05
	.zero		1


	//   ....[67]....
        /*0524*/ 	.word	0x00002dd0
        /*0528*/ 	.word	0x000000ff
        /*052c*/ 	.word	0x00000000
        /*0530*/ 	.short	0x010a
        /*0532*/ 	.byte	0x05
	.zero		1


	//   ....[68]....
        /*0534*/ 	.word	0x00002e60
        /*0538*/ 	.word	0x000000ff
        /*053c*/ 	.word	0x00000000
        /*0540*/ 	.short	0x010a
        /*0542*/ 	.byte	0x05
	.zero		1


	//   ....[69]....
        /*0544*/ 	.word	0x00002ef0
        /*0548*/ 	.word	0x000000ff
        /*054c*/ 	.word	0x00000000
        /*0550*/ 	.short	0x010a
        /*0552*/ 	.byte	0x05
	.zero		1


	//   ....[70]....
        /*0554*/ 	.word	0x00002f80
        /*0558*/ 	.word	0x000000ff
        /*055c*/ 	.word	0x00000000
        /*0560*/ 	.short	0x010a
        /*0562*/ 	.byte	0x05
	.zero		1


	//   ....[71]....
        /*0564*/ 	.word	0x00003010
        /*0568*/ 	.word	0x000000ff
        /*056c*/ 	.word	0x00000000
        /*0570*/ 	.short	0x010a
        /*0572*/ 	.byte	0x05
	.zero		1


	//   ....[72]....
        /*0574*/ 	.word	0x000030a0
        /*0578*/ 	.word	0x000000ff
        /*057c*/ 	.word	0x00000000
        /*0580*/ 	.short	0x010a
        /*0582*/ 	.byte	0x05
	.zero		1


	//   ....[73]....
        /*0584*/ 	.word	0x00003140
        /*0588*/ 	.word	0x00000000
        /*058c*/ 	.word	0x00000000
        /*0590*/ 	.short	0x010a
        /*0592*/ 	.byte	0xff
	.zero		1


	//   ....[74]....
        /*0594*/ 	.word	0x00003260
        /*0598*/ 	.word	0x00000002
        /*059c*/ 	.word	0x00000170
        /*05a0*/ 	.short	0x010a
        /*05a2*/ 	.byte	0xff
	.zero		1


	//   ....[75]....
        /*05a4*/ 	.word	0x000032d0
        /*05a8*/ 	.word	0x00000002
        /*05ac*/ 	.word	0x00000000
        /*05b0*/ 	.short	0x0101
        /*05b2*/ 	.byte	0xff
	.zero		1


	//   ....[76]....
        /*05b4*/ 	.word	0x000032f0
        /*05b8*/ 	.word	0x000000ff
        /*05bc*/ 	.word	0x00000120
        /*05c0*/ 	.short	0x010a
        /*05c2*/ 	.byte	0x04
	.zero		1


	//   ....[77]....
        /*05c4*/ 	.word	0x00003410
        /*05c8*/ 	.word	0x00000002
        /*05cc*/ 	.word	0x00000110
        /*05d0*/ 	.short	0x010a
        /*05d2*/ 	.byte	0xff
	.zero		1


	//   ....[78]....
        /*05d4*/ 	.word	0x00003510
        /*05d8*/ 	.word	0x00000002
        /*05dc*/ 	.word	0x00000000
        /*05e0*/ 	.short	0x0101
        /*05e2*/ 	.byte	0xff
	.zero		1


	//   ....[79]....
        /*05e4*/ 	.word	0x000035a0
        /*05e8*/ 	.word	0x000000ff
        /*05ec*/ 	.word	0x00000120
        /*05f0*/ 	.short	0x0106
        /*05f2*/ 	.byte	0x04
	.zero		1


	//   ....[80]....
        /*05f4*/ 	.word	0x000035c0
        /*05f8*/ 	.word	0x000000ff
        /*05fc*/ 	.word	0x00000120
        /*0600*/ 	.short	0x010a
        /*0602*/ 	.byte	0x04
	.zero		1


	//   ....[81]....
        /*0604*/ 	.word	0x00003650
        /*0608*/ 	.word	0x000000ff
        /*060c*/ 	.word	0x00000120
        /*0610*/ 	.short	0x0106
        /*0612*/ 	.byte	0x07
	.zero		1


	//   ....[82]....
        /*0614*/ 	.word	0x00003690
        /*0618*/ 	.word	0x00000000
        /*061c*/ 	.word	0x00000120
        /*0620*/ 	.short	0x010a
        /*0622*/ 	.byte	0xff
	.zero		1


	//   ....[83]....
        /*0624*/ 	.word	0x00003be0
        /*0628*/ 	.word	0x00000000
        /*062c*/ 	.word	0x00000110
        /*0630*/ 	.short	0x010a
        /*0632*/ 	.byte	0xff
	.zero		1


	//   ....[84]....
        /*0634*/ 	.word	0x00003ce0
        /*0638*/ 	.word	0x00000003
        /*063c*/ 	.word	0x00000000
        /*0640*/ 	.short	0x0101
        /*0642*/ 	.byte	0xff
	.zero		1


	//   ....[85]....
        /*0644*/ 	.word	0x00003cf0
        /*0648*/ 	.word	0x000000ff
        /*064c*/ 	.word	0x00000000
        /*0650*/ 	.short	0x010a
        /*0652*/ 	.byte	0x04
	.zero		1


	//   ....[86]....
        /*0654*/ 	.word	0x00003d70
        /*0658*/ 	.word	0x000000ff
        /*065c*/ 	.word	0x00000150
        /*0660*/ 	.short	0x010a
        /*0662*/ 	.byte	0x1f
	.zero		1


	//   ....[87]....
        /*0664*/ 	.word	0x00003e50
        /*0668*/ 	.word	0x000000ff
        /*066c*/ 	.word	0x00000000
        /*0670*/ 	.short	0x010a
        /*0672*/ 	.byte	0x05
	.zero		1


	//   ....[88]....
        /*0674*/ 	.word	0x00003f90
        /*0678*/ 	.word	0x000000ff
        /*067c*/ 	.word	0x00000000
        /*0680*/ 	.short	0x010a
        /*0682*/ 	.byte	0x04
	.zero		1


	//   ....[89]....
        /*0684*/ 	.word	0x00004220
        /*0688*/ 	.word	0x000000ff
        /*068c*/ 	.word	0x00000000
        /*0690*/ 	.short	0x010a
        /*0692*/ 	.byte	0x04
	.zero		1


	//   ....[90]....
        /*0694*/ 	.word	0x000042b0
        /*0698*/ 	.word	0x000000ff
        /*069c*/ 	.word	0x00000000
        /*06a0*/ 	.short	0x010a
        /*06a2*/ 	.byte	0x05
	.zero		1


	//   ....[91]....
        /*06a4*/ 	.word	0x00004340
        /*06a8*/ 	.word	0x000000ff
        /*06ac*/ 	.word	0x00000000
        /*06b0*/ 	.short	0x010a
        /*06b2*/ 	.byte	0x05
	.zero		1


	//   ....[92]....
        /*06b4*/ 	.word	0x000043d0
        /*06b8*/ 	.word	0x000000ff
        /*06bc*/ 	.word	0x00000000
        /*06c0*/ 	.short	0x010a
        /*06c2*/ 	.byte	0x04
	.zero		1


	//   ....[93]....
        /*06c4*/ 	.word	0x00004860
        /*06c8*/ 	.word	0x0000000c
        /*06cc*/ 	.word	0x00000110
        /*06d0*/ 	.short	0x010a
        /*06d2*/ 	.byte	0xff
	.zero		1


	//   ....[94]....
        /*06d4*/ 	.word	0x000049d0
        /*06d8*/ 	.word	0x00000000
        /*06dc*/ 	.word	0x00000000
        /*06e0*/ 	.short	0x0101
        /*06e2*/ 	.byte	0xff
	.zero		1


	//   ....[95]....
        /*06e4*/ 	.word	0x00004e50
        /*06e8*/ 	.word	0x000000ff
        /*06ec*/ 	.word	0x00000108
        /*06f0*/ 	.short	0x010a
        /*06f2*/ 	.byte	0x18
	.zero		1


	//   ....[96]....
        /*06f4*/ 	.word	0x00005010
        /*06f8*/ 	.word	0x000000ff
        /*06fc*/ 	.word	0x000000e8
        /*0700*/ 	.short	0x010a
        /*0702*/ 	.byte	0x04
	.zero		1


	//   ....[97]....
        /*0704*/ 	.word	0x000051e0
        /*0708*/ 	.word	0x000000ff
        /*070c*/ 	.word	0x000000d0
        /*0710*/ 	.short	0x010b
        /*0712*/ 	.byte	0x04
	.zero		1


	//   ....[98]....
        /*0714*/ 	.word	0x000051f0
        /*0718*/ 	.word	0x000000ff
        /*071c*/ 	.word	0x00000000
        /*0720*/ 	.short	0x0101
        /*0722*/ 	.byte	0x14
	.zero		1


	//   ....[99]....
        /*0724*/ 	.word	0x00005200
        /*0728*/ 	.word	0x000000ff
        /*072c*/ 	.word	0x000000e8
        /*0730*/ 	.short	0x010a
        /*0732*/ 	.byte	0x05
	.zero		1


	//   ....[100]....
        /*0734*/ 	.word	0x000053f0
        /*0738*/ 	.word	0x000000ff
        /*073c*/ 	.word	0x000000d0
        /*0740*/ 	.short	0x010b
        /*0742*/ 	.byte	0x05
	.zero		1


	//   ....[101]....
        /*0744*/ 	.word	0x00005400
        /*0748*/ 	.word	0x000000ff
        /*074c*/ 	.word	0x00000000
        /*0750*/ 	.short	0x0101
        /*0752*/ 	.byte	0x04
	.zero		1


	//   ....[102]....
        /*0754*/ 	.word	0x000054a0
        /*0758*/ 	.word	0x000000ff
        /*075c*/ 	.word	0x00000000
        /*0760*/ 	.short	0x010a
        /*0762*/ 	.byte	0x04
	.zero		1


	//   ....[103]....
        /*0764*/ 	.word	0x00005530
        /*0768*/ 	.word	0x000000ff
        /*076c*/ 	.word	0x00000000
        /*0770*/ 	.short	0x010a
        /*0772*/ 	.byte	0x05
	.zero		1


	//   ....[104]....
        /*0774*/ 	.word	0x000055d0
        /*0778*/ 	.word	0x00000000
        /*077c*/ 	.word	0x00000000
        /*0780*/ 	.short	0x010a
        /*0782*/ 	.byte	0xff
	.zero		1


	//   ....[105]....
        /*0784*/ 	.word	0x00005930
        /*0788*/ 	.word	0x00000000
        /*078c*/ 	.word	0x00000110
        /*0790*/ 	.short	0x010a
        /*0792*/ 	.byte	0xff
	.zero		1


	//   ....[106]....
        /*0794*/ 	.word	0x00005a00
        /*0798*/ 	.word	0x00000000
        /*079c*/ 	.word	0x00000000
        /*07a0*/ 	.short	0x0101
        /*07a2*/ 	.byte	0xff
	.zero		1


	//   ....[107]....
        /*07a4*/ 	.word	0x00006610
        /*07a8*/ 	.word	0x00000002
        /*07ac*/ 	.word	0x000000d0
        /*07b0*/ 	.short	0x010a
        /*07b2*/ 	.byte	0xff
	.zero		1


	//   ....[108]....
        /*07b4*/ 	.word	0x00006650
        /*07b8*/ 	.word	0x0000001b
        /*07bc*/ 	.word	0x00000130
        /*07c0*/ 	.short	0x010a
        /*07c2*/ 	.byte	0xff
	.zero		1


	//   ....[109]....
        /*07c4*/ 	.word	0x00006740
        /*07c8*/ 	.word	0x00000002
        /*07cc*/ 	.word	0x000000d0
        /*07d0*/ 	.short	0x010a
        /*07d2*/ 	.byte	0xff
	.zero		1


	//   ....[110]....
        /*07d4*/ 	.word	0x000068d0
        /*07d8*/ 	.word	0x0000001b
        /*07dc*/ 	.word	0x00000130
        /*07e0*/ 	.short	0x010a
        /*07e2*/ 	.byte	0xff
	.zero		1


	//   ....[111]....
        /*07e4*/ 	.word	0x000070a0
        /*07e8*/ 	.word	0x00000000
        /*07ec*/ 	.word	0x00000000
        /*07f0*/ 	.short	0x0101
        /*07f2*/ 	.byte	0xff
	.zero		1


	//   ....[112]....
        /*07f4*/ 	.word	0x000070b0
        /*07f8*/ 	.word	0x00000002
        /*07fc*/ 	.word	0x000000d0
        /*0800*/ 	.short	0x010a
        /*0802*/ 	.byte	0xff
	.zero		1


	//   ....[113]....
        /*0804*/ 	.word	0x00007170
        /*0808*/ 	.word	0x00000002
        /*080c*/ 	.word	0x000000d0
        /*0810*/ 	.short	0x010a
        /*0812*/ 	.byte	0xff
	.zero		1


	//   ....[114]....
        /*0814*/ 	.word	0x00007510
        /*0818*/ 	.word	0x000000ff
        /*081c*/ 	.word	0x00000000
        /*0820*/ 	.short	0x0101
        /*0822*/ 	.byte	0x04
	.zero		1


	//   ....[115]....
        /*0824*/ 	.word	0x00007a70
        /*0828*/ 	.word	0x00000000
        /*082c*/ 	.word	0x00000000
        /*0830*/ 	.short	0x0101
        /*0832*/ 	.byte	0xff
	.zero		1


	//   ....[116]....
        /*0834*/ 	.word	0x00007d20
        /*0838*/ 	.word	0x000000ff
        /*083c*/ 	.word	0x00000000
        /*0840*/ 	.short	0x0101
        /*0842*/ 	.byte	0x04
	.zero		1


	//   ....[117]....
        /*0844*/ 	.word	0x00007d40
        /*0848*/ 	.word	0x00000000
        /*084c*/ 	.word	0x00000180
        /*0850*/ 	.short	0x010a
        /*0852*/ 	.byte	0xff
	.zero		1


	//   ....[118]....
        /*0854*/ 	.word	0x00007da0
        /*0858*/ 	.word	0x00000000
        /*085c*/ 	.word	0x00000068
        /*0860*/ 	.short	0x010a
        /*0862*/ 	.byte	0xff
	.zero		1


	//   ....[119]....
        /*0864*/ 	.word	0x00007e00
        /*0868*/ 	.word	0x00000000
        /*086c*/ 	.word	0x00000068
        /*0870*/ 	.short	0x010a
        /*0872*/ 	.byte	0xff
	.zero		1


	//   ....[120]....
        /*0874*/ 	.word	0x00007e50
        /*0878*/ 	.word	0x00000003
        /*087c*/ 	.word	0x00000110
        /*0880*/ 	.short	0x010a
        /*0882*/ 	.byte	0xff
	.zero		1


	//   ....[121]....
        /*0884*/ 	.word	0x00007eb0
        /*0888*/ 	.word	0x00000000
        /*088c*/ 	.word	0x00000000
        /*0890*/ 	.short	0x010a
        /*0892*/ 	.byte	0xff
	.zero		1


	//   ....[122]....
        /*0894*/ 	.word	0x00007f10
        /*0898*/ 	.word	0x00000000
        /*089c*/ 	.word	0x00000000
        /*08a0*/ 	.short	0x010a
        /*08a2*/ 	.byte	0xff
	.zero		1


	//   ....[123]....
        /*08a4*/ 	.word	0x00007f70
        /*08a8*/ 	.word	0x00000000
        /*08ac*/ 	.word	0x00000000
        /*08b0*/ 	.short	0x010a
        /*08b2*/ 	.byte	0xff
	.zero		1


	//   ....[124]....
        /*08b4*/ 	.word	0x00007fd0
        /*08b8*/ 	.word	0x00000000
        /*08bc*/ 	.word	0x00000000
        /*08c0*/ 	.short	0x010a
        /*08c2*/ 	.byte	0xff
	.zero		1


	//   ....[125]....
        /*08c4*/ 	.word	0x00008030
        /*08c8*/ 	.word	0x00000000
        /*08cc*/ 	.word	0x00000000
        /*08d0*/ 	.short	0x010a
        /*08d2*/ 	.byte	0xff
	.zero		1


	//   ....[126]....
        /*08d4*/ 	.word	0x00008090
        /*08d8*/ 	.word	0x00000000
        /*08dc*/ 	.word	0x00000000
        /*08e0*/ 	.short	0x010a
        /*08e2*/ 	.byte	0xff
	.zero		1


	//   ....[127]....
        /*08e4*/ 	.word	0x000080f0
        /*08e8*/ 	.word	0x00000000
        /*08ec*/ 	.word	0x00000000
        /*08f0*/ 	.short	0x010a
        /*08f2*/ 	.byte	0xff
	.zero		1


	//   ....[128]....
        /*08f4*/ 	.word	0x00008150
        /*08f8*/ 	.word	0x00000000
        /*08fc*/ 	.word	0x00000000
        /*0900*/ 	.short	0x010a
        /*0902*/ 	.byte	0xff
	.zero		1


	//   ....[129]....
        /*0904*/ 	.word	0x000081b0
        /*0908*/ 	.word	0x00000000
        /*090c*/ 	.word	0x00000000
        /*0910*/ 	.short	0x010a
        /*0912*/ 	.byte	0xff
	.zero		1


	//   ....[130]....
        /*0914*/ 	.word	0x00008210
        /*0918*/ 	.word	0x00000000
        /*091c*/ 	.word	0x00000000
        /*0920*/ 	.short	0x010a
        /*0922*/ 	.byte	0xff
	.zero		1


	//   ....[131]....
        /*0924*/ 	.word	0x00008270
        /*0928*/ 	.word	0x00000000
        /*092c*/ 	.word	0x00000000
        /*0930*/ 	.short	0x010a
        /*0932*/ 	.byte	0xff
	.zero		1


	//   ....[132]....
        /*0934*/ 	.word	0x000082d0
        /*0938*/ 	.word	0x00000000
        /*093c*/ 	.word	0x00000000
        /*0940*/ 	.short	0x010a
        /*0942*/ 	.byte	0xff
	.zero		1


	//   ....[133]....
        /*0944*/ 	.word	0x00008320
        /*0948*/ 	.word	0x00000002
        /*094c*/ 	.word	0x00000170
        /*0950*/ 	.short	0x010a
        /*0952*/ 	.byte	0xff
	.zero		1


	//   ....[134]....
        /*0954*/ 	.word	0x00008380
        /*0958*/ 	.word	0x00000002
        /*095c*/ 	.word	0x00000120
        /*0960*/ 	.short	0x010a
        /*0962*/ 	.byte	0xff
	.zero		1


	//   ....[135]....
        /*0964*/ 	.word	0x000083d0
        /*0968*/ 	.word	0x00000002
        /*096c*/ 	.word	0x00000110
        /*0970*/ 	.short	0x010a
        /*0972*/ 	.byte	0xff
	.zero		1


	//   ....[136]....
        /*0974*/ 	.word	0x00008430
        /*0978*/ 	.word	0x00000000
        /*097c*/ 	.word	0x00000120
        /*0980*/ 	.short	0x010a
        /*0982*/ 	.byte	0xff
	.zero		1


	//   ....[137]....
        /*0984*/ 	.word	0x00008480
        /*0988*/ 	.word	0x00000000
        /*098c*/ 	.word	0x00000110
        /*0990*/ 	.short	0x010a
        /*0992*/ 	.byte	0xff
	.zero		1


	//   ....[138]....
        /*0994*/ 	.word	0x000084e0
        /*0998*/ 	.word	0x00000002
        /*099c*/ 	.word	0x00000150
        /*09a0*/ 	.short	0x010a
        /*09a2*/ 	.byte	0xff
	.zero		1


	//   ....[139]....
        /*09a4*/ 	.word	0x00008540
        /*09a8*/ 	.word	0x00000000
        /*09ac*/ 	.word	0x00000000
        /*09b0*/ 	.short	0x010a
        /*09b2*/ 	.byte	0xff
	.zero		1


	//   ....[140]....
        /*09b4*/ 	.word	0x000085a0
        /*09b8*/ 	.word	0x00000000
        /*09bc*/ 	.word	0x00000000
        /*09c0*/ 	.short	0x010a
        /*09c2*/ 	.byte	0xff
	.zero		1


	//   ....[141]....
        /*09c4*/ 	.word	0x00008600
        /*09c8*/ 	.word	0x00000000
        /*09cc*/ 	.word	0x00000000
        /*09d0*/ 	.short	0x010a
        /*09d2*/ 	.byte	0xff
	.zero		1


	//   ....[142]....
        /*09d4*/ 	.word	0x00008660
        /*09d8*/ 	.word	0x00000000
        /*09dc*/ 	.word	0x00000000
        /*09e0*/ 	.short	0x010a
        /*09e2*/ 	.byte	0xff
	.zero		1


	//   ....[143]....
        /*09e4*/ 	.word	0x000086c0
        /*09e8*/ 	.word	0x00000000
        /*09ec*/ 	.word	0x00000000
        /*09f0*/ 	.short	0x010a
        /*09f2*/ 	.byte	0xff
	.zero		1


	//   ....[144]....
        /*09f4*/ 	.word	0x00008710
        /*09f8*/ 	.word	0x0000000c
        /*09fc*/ 	.word	0x00000110
        /*0a00*/ 	.short	0x010a
        /*0a02*/ 	.byte	0xff
	.zero		1


	//   ....[145]....
        /*0a04*/ 	.word	0x00008770
        /*0a08*/ 	.word	0x00000000
        /*0a0c*/ 	.word	0x00000108
        /*0a10*/ 	.short	0x010a
        /*0a12*/ 	.byte	0xff
	.zero		1


	//   ....[146]....
        /*0a14*/ 	.word	0x000087d0
        /*0a18*/ 	.word	0x00000000
        /*0a1c*/ 	.word	0x000000e8
        /*0a20*/ 	.short	0x010a
        /*0a22*/ 	.byte	0xff
	.zero		1


	//   ....[147]....
        /*0a24*/ 	.word	0x00008830
        /*0a28*/ 	.word	0x00000006
        /*0a2c*/ 	.word	0x000000e8
        /*0a30*/ 	.short	0x010a
        /*0a32*/ 	.byte	0xff
	.zero		1


	//   ....[148]....
        /*0a34*/ 	.word	0x00008890
        /*0a38*/ 	.word	0x00000000
        /*0a3c*/ 	.word	0x00000000
        /*0a40*/ 	.short	0x010a
        /*0a42*/ 	.byte	0xff
	.zero		1


	//   ....[149]....
        /*0a44*/ 	.word	0x000088f0
        /*0a48*/ 	.word	0x00000000
        /*0a4c*/ 	.word	0x00000000
        /*0a50*/ 	.short	0x010a
        /*0a52*/ 	.byte	0xff
	.zero		1


	//   ....[150]....
        /*0a54*/ 	.word	0x00008940
        /*0a58*/ 	.word	0x00000000
        /*0a5c*/ 	.word	0x00000110
        /*0a60*/ 	.short	0x010a
        /*0a62*/ 	.byte	0xff
	.zero		1


	//   ....[151]....
        /*0a64*/ 	.word	0x00008990
        /*0a68*/ 	.word	0x00000002
        /*0a6c*/ 	.word	0x000000d0
        /*0a70*/ 	.short	0x010a
        /*0a72*/ 	.byte	0xff
	.zero		1


	//   ....[152]....
        /*0a74*/ 	.word	0x000089e0
        /*0a78*/ 	.word	0x0000001b
        /*0a7c*/ 	.word	0x00000130
        /*0a80*/ 	.short	0x010a
        /*0a82*/ 	.byte	0xff
	.zero		1


	//   ....[153]....
        /*0a84*/ 	.word	0x00008a30
        /*0a88*/ 	.word	0x00000002
        /*0a8c*/ 	.word	0x000000d0
        /*0a90*/ 	.short	0x010a
        /*0a92*/ 	.byte	0xff
	.zero		1


	//----- nvinfo : EIATTR_NUM_MBARRIERS
	.align		4
.L_47:
        /*0a94*/ 	.byte	0x03, 0x38
        /*0a96*/ 	.short	0x0032


	//----- nvinfo : EIATTR_EXIT_INSTR_OFFSETS
	.align		4
        /*0a98*/ 	.byte	0x04, 0x1c
        /*0a9a*/ 	.short	(.L_49 - .L_48)


	//   ....[0]....
.L_48:
        /*0a9c*/ 	.word	0x00003170


	//   ....[1]....
        /*0aa0*/ 	.word	0x00003660


	//   ....[2]....
        /*0aa4*/ 	.word	0x000036c0


	//   ....[3]....
        /*0aa8*/ 	.word	0x00004630


	//   ....[4]....
        /*0aac*/ 	.word	0x00005600


	//   ....[5]....
        /*0ab0*/ 	.word	0x00005640


	//   ....[6]....
        /*0ab4*/ 	.word	0x00007c10


	//   ....[7]....
        /*0ab8*/ 	.word	0x00007c90


	//   ....[8]....
        /*0abc*/ 	.word	0x00007cc0


	//   ....[9]....
        /*0ac0*/ 	.word	0x00007d30


	//----- nvinfo : EIATTR_MAX_THREADS
	.align		4
.L_49:
        /*0ac4*/ 	.byte	0x04, 0x05
        /*0ac6*/ 	.short	(.L_51 - .L_50)
.L_50:
        /*0ac8*/ 	.word	0x00000100
        /*0acc*/ 	.word	0x00000001
        /*0ad0*/ 	.word	0x00000001


	//----- nvinfo : EIATTR_CRS_STACK_SIZE
	.align		4
.L_51:
        /*0ad4*/ 	.byte	0x04, 0x1e
        /*0ad6*/ 	.short	(.L_53 - .L_52)
.L_52:
        /*0ad8*/ 	.word	0x00000000


	//----- nvinfo : EIATTR_CBANK_PARAM_SIZE
	.align		4
.L_53:
        /*0adc*/ 	.byte	0x03, 0x19
        /*0ade*/ 	.short	0x0800


	//----- nvinfo : EIATTR_PARAM_CBANK
	.align		4
        /*0ae0*/ 	.byte	0x04, 0x0a
        /*0ae2*/ 	.short	(.L_55 - .L_54)
	.align		4
.L_54:
        /*0ae4*/ 	.word	index@(.nv.constant0._ZN7cutlass13device_kernelINS_4gemm6kernel13GemmUniversalIN4cute5tupleIJiiiiEEENS1_10collective13CollectiveMmaINS1_35MainloopSm100TmaUmmaWarpSpecializedILi13ELi2ELi4ENS5_IJNS4_1CILi2EEESB_NSA_ILi1EEEEEEEENS5_IJNSA_ILi64EEESF_SF_EEENS_10bfloat16_tENS5_IJlSC_lEEESH_SI_NS4_8TiledMMAINS4_8MMA_AtomIJNS4_20SM100_MMA_F16BF16_SSISH_SH_fLi64ELi64ELNS4_4UMMA5MajorE0ELSN_0ELNSM_7ScaleInE0ELSO_0EEEEEENS4_6LayoutINS5_IJSC_SC_SC_EEENS5_IJNSA_ILi0EEEST_ST_EEEEENS5_IJNS4_10UnderscoreESW_SW_EEEEENS4_23SM90_TMA_LOAD_MULTICASTENS4_14ComposedLayoutINS4_7SwizzleILi3ELi4ELi3EEENS4_18smem_ptr_flag_bitsILi16EEENSR_INS5_IJNSA_ILi8EEESF_EEENS5_IJSF_SC_EEEEEEEvNS4_8identityESZ_S19_vS1A_EENS_8epilogue10collective18CollectiveEpilogueINS1C_23Sm100TmaWarpSpecializedILi3ELi2ELi16ELb1ELb0EEEJSG_NS5_IJNSR_ISF_SC_EENSR_INSA_ILi32EEESC_EEEEESH_SI_SH_SI_NS1C_6fusion15FusionCallbacksIS1G_NS1L_17LinearCombinationISH_fSH_fLNS_15FloatRoundStyleE2EEESG_S1K_JEEENS4_5SM1004TMEM4LOAD26SM100_TMEM_LOAD_16dp256b4xENS4_13SM90_TMA_LOADENS10_INS11_ILi2ELi4ELi3EEES14_NSR_INS5_IJS15_S1I_EEENS5_IJS1I_SC_EEEEEEENS4_17SM75_U32x4_LDSM_NENS4_14SM90_TMA_STOREES20_NS4_17SM90_U32x4_STSM_NENS4_39AutoVectorizingCopyWithAssumedAlignmentILi128EEEEEEvvEEEEvNT_6ParamsE)
        /*0ae8*/ 	.short	0x0380
        /*0aea*/ 	.short	0x0800


	//----- nvinfo : EIATTR_SW_WAR
	.align		4
.L_55:
        /*0aec*/ 	.byte	0x04, 0x36
        /*0aee*/ 	.short	(.L_57 - .L_56)
.L_56:
        /*0af0*/ 	.word	0x00000008
.L_57:


//--------------------- .nv.callgraph             --------------------------
	.section	.nv.callgraph,"",@"SHT_CUDA_CALLGRAPH"
	.align	4
	.sectionentsize	8
	.align		4
        /*0000*/ 	.word	0x00000000
	.align		4
        /*0004*/ 	.word	0xffffffff
	.align		4
        /*0008*/ 	.word	index@(_ZN7cutlass13device_kernelINS_4gemm6kernel13GemmUniversalIN4cute5tupleIJiiiiEEENS1_10collective13CollectiveMmaINS1_35MainloopSm100TmaUmmaWarpSpecializedILi13ELi2ELi4ENS5_IJNS4_1CILi2EEESB_NSA_ILi1EEEEEEEENS5_IJNSA_ILi64EEESF_SF_EEENS_10bfloat16_tENS5_IJlSC_lEEESH_SI_NS4_8TiledMMAINS4_8MMA_AtomIJNS4_20SM100_MMA_F16BF16_SSISH_SH_fLi64ELi64ELNS4_4UMMA5MajorE0ELSN_0ELNSM_7ScaleInE0ELSO_0EEEEEENS4_6LayoutINS5_IJSC_SC_SC_EEENS5_IJNSA_ILi0EEEST_ST_EEEEENS5_IJNS4_10UnderscoreESW_SW_EEEEENS4_23SM90_TMA_LOAD_MULTICASTENS4_14ComposedLayoutINS4_7SwizzleILi3ELi4ELi3EEENS4_18smem_ptr_flag_bitsILi16EEENSR_INS5_IJNSA_ILi8EEESF_EEENS5_IJSF_SC_EEEEEEEvNS4_8identityESZ_S19_vS1A_EENS_8epilogue10collective18CollectiveEpilogueINS1C_23Sm100TmaWarpSpecializedILi3ELi2ELi16ELb1ELb0EEEJSG_NS5_IJNSR_ISF_SC_EENSR_INSA_ILi32EEESC_EEEEESH_SI_SH_SI_NS1C_6fusion15FusionCallbacksIS1G_NS1L_17LinearCombinationISH_fSH_fLNS_15FloatRoundStyleE2EEESG_S1K_JEEENS4_5SM1004TMEM4LOAD26SM100_TMEM_LOAD_16dp256b4xENS4_13SM90_TMA_LOADENS10_INS11_ILi2ELi4ELi3EEES14_NSR_INS5_IJS15_S1I_EEENS5_IJS1I_SC_EEEEEEENS4_17SM75_U32x4_LDSM_NENS4_14SM90_TMA_STOREES20_NS4_17SM90_U32x4_STSM_NENS4_39AutoVectorizingCopyWithAssumedAlignmentILi128EEEEEEvvEEEEvNT_6ParamsE)
	.align		4
        /*000c*/ 	.word	index@(__assertfail)
	.align		4
        /*0010*/ 	.word	0x00000000
	.align		4
        /*0014*/ 	.word	0xfffffffe
	.align		4
        /*0018*/ 	.word	0x00000000
	.align		4
        /*001c*/ 	.word	0xfffffffd
	.align		4
        /*0020*/ 	.word	0x00000000
	.align		4
        /*0024*/ 	.word	0xfffffffc


//--------------------- .nv.constant4             --------------------------
	.section	.nv.constant4,"a",@progbits
	.align	8
	.align		8
.nv.constant4:
        /*0000*/ 	.dword	__assertfail
	.align		8
        /*0008*/ 	.dword	__unnamed_1
	.align		8
        /*0010*/ 	.dword	__unnamed_2
	.align		8
        /*0018*/ 	.dword	_ZN40_INTERNAL_3ed4e635_4_k_cu_8ae1a5b0_268384cuda3std3__45__cpo5beginE
	.align		8
        /*0020*/ 	.dword	_ZN40_INTERNAL_3ed4e635_4_k_cu_8ae1a5b0_268384cuda3std3__45__cpo3endE
	.align		8
        /*0028*/ 	.dword	_ZN40_INTERNAL_3ed4e635_4_k_cu_8ae1a5b0_268384cuda3std3__45__cpo6cbeginE
	.align		8
        /*0030*/ 	.dword	_ZN40_INTERNAL_3ed4e635_4_k_cu_8ae1a5b0_268384cuda3std3__45__cpo4cendE
	.align		8
        /*0038*/ 	.dword	_ZN40_INTERNAL_3ed4e635_4_k_cu_8ae1a5b0_268384cuda3std3__442_GLOBAL__N__3ed4e635_4_k_cu_8ae1a5b0_268386ignoreE
	.align		8
        /*0040*/ 	.dword	_ZN40_INTERNAL_3ed4e635_4_k_cu_8ae1a5b0_268384cuda3std3__419piecewise_constructE
	.align		8
        /*0048*/ 	.dword	_ZN40_INTERNAL_3ed4e635_4_k_cu_8ae1a5b0_268384cuda3std3__48in_placeE
	.align		8
        /*0050*/ 	.dword	_ZN40_INTERNAL_3ed4e635_4_k_cu_8ae1a5b0_268384cuda3std6ranges3__45__cpo4swapE
	.align		8
        /*0058*/ 	.dword	_ZN40_INTERNAL_3ed4e635_4_k_cu_8ae1a5b0_268384cuda3std6ranges3__45__cpo9iter_moveE
	.align		8
        /*0060*/ 	.dword	_ZN40_INTERNAL_3ed4e635_4_k_cu_8ae1a5b0_268384cute7productE
	.align		8
        /*0068*/ 	.dword	_ZN40_INTERNAL_3ed4e635_4_k_cu_8ae1a5b0_268384cute1_E
	.align		8
        /*0070*/ 	.dword	$str$25
	.align		8
        /*0078*/ 	.dword	$str$26
	.align		8
        /*0080*/ 	.dword	$str$27
	.align		8
        /*0088*/ 	.dword	$str$28


//--------------------- .text._ZN7cutlass13device_kernelINS_4gemm6kernel13GemmUniversalIN4cute5tupleIJiiiiEEENS1_10collective13CollectiveMmaINS1_35MainloopSm100TmaUmmaWarpSpecializedILi13ELi2ELi4ENS5_IJNS4_1CILi2EEESB_NSA_ILi1EEEEEEEENS5_IJNSA_ILi64EEESF_SF_EEENS_10bfloat16_tENS5_IJlSC_lEEESH_SI_NS4_8TiledMMAINS4_8MMA_AtomIJNS4_20SM100_MMA_F16BF16_SSISH_SH_fLi64ELi64ELNS4_4UMMA5MajorE0ELSN_0ELNSM_7ScaleInE0ELSO_0EEEEEENS4_6LayoutINS5_IJSC_SC_SC_EEENS5_IJNSA_ILi0EEEST_ST_EEEEENS5_IJNS4_10UnderscoreESW_SW_EEEEENS4_23SM90_TMA_LOAD_MULTICASTENS4_14ComposedLayoutINS4_7SwizzleILi3ELi4ELi3EEENS4_18smem_ptr_flag_bitsILi16EEENSR_INS5_IJNSA_ILi8EEESF_EEENS5_IJSF_SC_EEEEEEEvNS4_8identityESZ_S19_vS1A_EENS_8epilogue10collective18CollectiveEpilogueINS1C_23Sm100TmaWarpSpecializedILi3ELi2ELi16ELb1ELb0EEEJSG_NS5_IJNSR_ISF_SC_EENSR_INSA_ILi32EEESC_EEEEESH_SI_SH_SI_NS1C_6fusion15FusionCallbacksIS1G_NS1L_17LinearCombinationISH_fSH_fLNS_15FloatRoundStyleE2EEESG_S1K_JEEENS4_5SM1004TMEM4LOAD26SM100_TMEM_LOAD_16dp256b4xENS4_13SM90_TMA_LOADENS10_INS11_ILi2ELi4ELi3EEES14_NSR_INS5_IJS15_S1I_EEENS5_IJS1I_SC_EEEEEEENS4_17SM75_U32x4_LDSM_NENS4_14SM90_TMA_STOREES20_NS4_17SM90_U32x4_STSM_NENS4_39AutoVectorizingCopyWithAssumedAlignmentILi128EEEEEEvvEEEEvNT_6ParamsE --------------------------
	.section	.text._ZN7cutlass13device_kernelINS_4gemm6kernel13GemmUniversalIN4cute5tupleIJiiiiEEENS1_10collective13CollectiveMmaINS1_35MainloopSm100TmaUmmaWarpSpecializedILi13ELi2ELi4ENS5_IJNS4_1CILi2EEESB_NSA_ILi1EEEEEEEENS5_IJNSA_ILi64EEESF_SF_EEENS_10bfloat16_tENS5_IJlSC_lEEESH_SI_NS4_8TiledMMAINS4_8MMA_AtomIJNS4_20SM100_MMA_F16BF16_SSISH_SH_fLi64ELi64ELNS4_4UMMA5MajorE0ELSN_0ELNSM_7ScaleInE0ELSO_0EEEEEENS4_6LayoutINS5_IJSC_SC_SC_EEENS5_IJNSA_ILi0EEEST_ST_EEEEENS5_IJNS4_10UnderscoreESW_SW_EEEEENS4_23SM90_TMA_LOAD_MULTICASTENS4_14ComposedLayoutINS4_7SwizzleILi3ELi4ELi3EEENS4_18smem_ptr_flag_bitsILi16EEENSR_INS5_IJNSA_ILi8EEESF_EEENS5_IJSF_SC_EEEEEEEvNS4_8identityESZ_S19_vS1A_EENS_8epilogue10collective18CollectiveEpilogueINS1C_23Sm100TmaWarpSpecializedILi3ELi2ELi16ELb1ELb0EEEJSG_NS5_IJNSR_ISF_SC_EENSR_INSA_ILi32EEESC_EEEEESH_SI_SH_SI_NS1C_6fusion15FusionCallbacksIS1G_NS1L_17LinearCombinationISH_fSH_fLNS_15FloatRoundStyleE2EEESG_S1K_JEEENS4_5SM1004TMEM4LOAD26SM100_TMEM_LOAD_16dp256b4xENS4_13SM90_TMA_LOADENS10_INS11_ILi2ELi4ELi3EEES14_NSR_INS5_IJS15_S1I_EEENS5_IJS1I_SC_EEEEEEENS4_17SM75_U32x4_LDSM_NENS4_14SM90_TMA_STOREES20_NS4_17SM90_U32x4_STSM_NENS4_39AutoVectorizingCopyWithAssumedAlignmentILi128EEEEEEvvEEEEvNT_6ParamsE,"ax",@progbits
	.align	128
.text._ZN7cutlass13device_kernelINS_4gemm6kernel13GemmUniversalIN4cute5tupleIJiiiiEEENS1_10collective13CollectiveMmaINS1_35MainloopSm100TmaUmmaWarpSpecializedILi13ELi2ELi4ENS5_IJNS4_1CILi2EEESB_NSA_ILi1EEEEEEEENS5_IJNSA_ILi64EEESF_SF_EEENS_10bfloat16_tENS5_IJlSC_lEEESH_SI_NS4_8TiledMMAINS4_8MMA_AtomIJNS4_20SM100_MMA_F16BF16_SSISH_SH_fLi64ELi64ELNS4_4UMMA5MajorE0ELSN_0ELNSM_7ScaleInE0ELSO_0EEEEEENS4_6LayoutINS5_IJSC_SC_SC_EEENS5_IJNSA_ILi0EEEST_ST_EEEEENS5_IJNS4_10UnderscoreESW_SW_EEEEENS4_23SM90_TMA_LOAD_MULTICASTENS4_14ComposedLayoutINS4_7SwizzleILi3ELi4ELi3EEENS4_18smem_ptr_flag_bitsILi16EEENSR_INS5_IJNSA_ILi8EEESF_EEENS5_IJSF_SC_EEEEEEEvNS4_8identityESZ_S19_vS1A_EENS_8epilogue10collective18CollectiveEpilogueINS1C_23Sm100TmaWarpSpecializedILi3ELi2ELi16ELb1ELb0EEEJSG_NS5_IJNSR_ISF_SC_EENSR_INSA_ILi32EEESC_EEEEESH_SI_SH_SI_NS1C_6fusion15FusionCallbacksIS1G_NS1L_17LinearCombinationISH_fSH_fLNS_15FloatRoundStyleE2EEESG_S1K_JEEENS4_5SM1004TMEM4LOAD26SM100_TMEM_LOAD_16dp256b4xENS4_13SM90_TMA_LOADENS10_INS11_ILi2ELi4ELi3EEES14_NSR_INS5_IJS15_S1I_EEENS5_IJS1I_SC_EEEEEEENS4_17SM75_U32x4_LDSM_NENS4_14SM90_TMA_STOREES20_NS4_17SM90_U32x4_STSM_NENS4_39AutoVectorizingCopyWithAssumedAlignmentILi128EEEEEEvvEEEEvNT_6ParamsE:
        .type           _ZN7cutlass13device_kernelINS_4gemm6kernel13GemmUniversalIN4cute5tupleIJiiiiEEENS1_10collective13CollectiveMmaINS1_35MainloopSm100TmaUmmaWarpSpecializedILi13ELi2ELi4ENS5_IJNS4_1CILi2EEESB_NSA_ILi1EEEEEEEENS5_IJNSA_ILi64EEESF_SF_EEENS_10bfloat16_tENS5_IJlSC_lEEESH_SI_NS4_8TiledMMAINS4_8MMA_AtomIJNS4_20SM100_MMA_F16BF16_SSISH_SH_fLi64ELi64ELNS4_4UMMA5MajorE0ELSN_0ELNSM_7ScaleInE0ELSO_0EEEEEENS4_6LayoutINS5_IJSC_SC_SC_EEENS5_IJNSA_ILi0EEEST_ST_EEEEENS5_IJNS4_10UnderscoreESW_SW_EEEEENS4_23SM90_TMA_LOAD_MULTICASTENS4_14ComposedLayoutINS4_7SwizzleILi3ELi4ELi3EEENS4_18smem_ptr_flag_bitsILi16EEENSR_INS5_IJNSA_ILi8EEESF_EEENS5_IJSF_SC_EEEEEEEvNS4_8identityESZ_S19_vS1A_EENS_8epilogue10collective18CollectiveEpilogueINS1C_23Sm100TmaWarpSpecializedILi3ELi2ELi16ELb1ELb0EEEJSG_NS5_IJNSR_ISF_SC_EENSR_INSA_ILi32EEESC_EEEEESH_SI_SH_SI_NS1C_6fusion15FusionCallbacksIS1G_NS1L_17LinearCombinationISH_fSH_fLNS_15FloatRoundStyleE2EEESG_S1K_JEEENS4_5SM1004TMEM4LOAD26SM100_TMEM_LOAD_16dp256b4xENS4_13SM90_TMA_LOADENS10_INS11_ILi2ELi4ELi3EEES14_NSR_INS5_IJS15_S1I_EEENS5_IJS1I_SC_EEEEEEENS4_17SM75_U32x4_LDSM_NENS4_14SM90_TMA_STOREES20_NS4_17SM90_U32x4_STSM_NENS4_39AutoVectorizingCopyWithAssumedAlignmentILi128EEEEEEvvEEEEvNT_6ParamsE,@function
        .size           _ZN7cutlass13device_kernelINS_4gemm6kernel13GemmUniversalIN4cute5tupleIJiiiiEEENS1_10collective13CollectiveMmaINS1_35MainloopSm100TmaUmmaWarpSpecializedILi13ELi2ELi4ENS5_IJNS4_1CILi2EEESB_NSA_ILi1EEEEEEEENS5_IJNSA_ILi64EEESF_SF_EEENS_10bfloat16_tENS5_IJlSC_lEEESH_SI_NS4_8TiledMMAINS4_8MMA_AtomIJNS4_20SM100_MMA_F16BF16_SSISH_SH_fLi64ELi64ELNS4_4UMMA5MajorE0ELSN_0ELNSM_7ScaleInE0ELSO_0EEEEEENS4_6LayoutINS5_IJSC_SC_SC_EEENS5_IJNSA_ILi0EEEST_ST_EEEEENS5_IJNS4_10UnderscoreESW_SW_EEEEENS4_23SM90_TMA_LOAD_MULTICASTENS4_14ComposedLayoutINS4_7SwizzleILi3ELi4ELi3EEENS4_18smem_ptr_flag_bitsILi16EEENSR_INS5_IJNSA_ILi8EEESF_EEENS5_IJSF_SC_EEEEEEEvNS4_8identityESZ_S19_vS1A_EENS_8epilogue10collective18CollectiveEpilogueINS1C_23Sm100TmaWarpSpecializedILi3ELi2ELi16ELb1ELb0EEEJSG_NS5_IJNSR_ISF_SC_EENSR_INSA_ILi32EEESC_EEEEESH_SI_SH_SI_NS1C_6fusion15FusionCallbacksIS1G_NS1L_17LinearCombinationISH_fSH_fLNS_15FloatRoundStyleE2EEESG_S1K_JEEENS4_5SM1004TMEM4LOAD26SM100_TMEM_LOAD_16dp256b4xENS4_13SM90_TMA_LOADENS10_INS11_ILi2ELi4ELi3EEES14_NSR_INS5_IJS15_S1I_EEENS5_IJS1I_SC_EEEEEEENS4_17SM75_U32x4_LDSM_NENS4_14SM90_TMA_STOREES20_NS4_17SM90_U32x4_STSM_NENS4_39AutoVectorizingCopyWithAssumedAlignmentILi128EEEEEEvvEEEEvNT_6ParamsE,(.L_x_189 - _ZN7cutlass13device_kernelINS_4gemm6kernel13GemmUniversalIN4cute5tupleIJiiiiEEENS1_10collective13CollectiveMmaINS1_35MainloopSm100TmaUmmaWarpSpecializedILi13ELi2ELi4ENS5_IJNS4_1CILi2EEESB_NSA_ILi1EEEEEEEENS5_IJNSA_ILi64EEESF_SF_EEENS_10bfloat16_tENS5_IJlSC_lEEESH_SI_NS4_8TiledMMAINS4_8MMA_AtomIJNS4_20SM100_MMA_F16BF16_SSISH_SH_fLi64ELi64ELNS4_4UMMA5MajorE0ELSN_0ELNSM_7ScaleInE0ELSO_0EEEEEENS4_6LayoutINS5_IJSC_SC_SC_EEENS5_IJNSA_ILi0EEEST_ST_EEEEENS5_IJNS4_10UnderscoreESW_SW_EEEEENS4_23SM90_TMA_LOAD_MULTICASTENS4_14ComposedLayoutINS4_7SwizzleILi3ELi4ELi3EEENS4_18smem_ptr_flag_bitsILi16EEENSR_INS5_IJNSA_ILi8EEESF_EEENS5_IJSF_SC_EEEEEEEvNS4_8identityESZ_S19_vS1A_EENS_8epilogue10collective18CollectiveEpilogueINS1C_23Sm100TmaWarpSpecializedILi3ELi2ELi16ELb1ELb0EEEJSG_NS5_IJNSR_ISF_SC_EENSR_INSA_ILi32EEESC_EEEEESH_SI_SH_SI_NS1C_6fusion15FusionCallbacksIS1G_NS1L_17LinearCombinationISH_fSH_fLNS_15FloatRoundStyleE2EEESG_S1K_JEEENS4_5SM1004TMEM4LOAD26SM100_TMEM_LOAD_16dp256b4xENS4_13SM90_TMA_LOADENS10_INS11_ILi2ELi4ELi3EEES14_NSR_INS5_IJS15_S1I_EEENS5_IJS1I_SC_EEEEEEENS4_17SM75_U32x4_LDSM_NENS4_14SM90_TMA_STOREES20_NS4_17SM90_U32x4_STSM_NENS4_39AutoVectorizingCopyWithAssumedAlignmentILi128EEEEEEvvEEEEvNT_6ParamsE)
        .other          _ZN7cutlass13device_kernelINS_4gemm6kernel13GemmUniversalIN4cute5tupleIJiiiiEEENS1_10collective13CollectiveMmaINS1_35MainloopSm100TmaUmmaWarpSpecializedILi13ELi2ELi4ENS5_IJNS4_1CILi2EEESB_NSA_ILi1EEEEEEEENS5_IJNSA_ILi64EEESF_SF_EEENS_10bfloat16_tENS5_IJlSC_lEEESH_SI_NS4_8TiledMMAINS4_8MMA_AtomIJNS4_20SM100_MMA_F16BF16_SSISH_SH_fLi64ELi64ELNS4_4UMMA5MajorE0ELSN_0ELNSM_7ScaleInE0ELSO_0EEEEEENS4_6LayoutINS5_IJSC_SC_SC_EEENS5_IJNSA_ILi0EEEST_ST_EEEEENS5_IJNS4_10UnderscoreESW_SW_EEEEENS4_23SM90_TMA_LOAD_MULTICASTENS4_14ComposedLayoutINS4_7SwizzleILi3ELi4ELi3EEENS4_18smem_ptr_flag_bitsILi16EEENSR_INS5_IJNSA_ILi8EEESF_EEENS5_IJSF_SC_EEEEEEEvNS4_8identityESZ_S19_vS1A_EENS_8epilogue10collective18CollectiveEpilogueINS1C_23Sm100TmaWarpSpecializedILi3ELi2ELi16ELb1ELb0EEEJSG_NS5_IJNSR_ISF_SC_EENSR_INSA_ILi32EEESC_EEEEESH_SI_SH_SI_NS1C_6fusion15FusionCallbacksIS1G_NS1L_17LinearCombinationISH_fSH_fLNS_15FloatRoundStyleE2EEESG_S1K_JEEENS4_5SM1004TMEM4LOAD26SM100_TMEM_LOAD_16dp256b4xENS4_13SM90_TMA_LOADENS10_INS11_ILi2ELi4ELi3EEES14_NSR_INS5_IJS15_S1I_EEENS5_IJS1I_SC_EEEEEEENS4_17SM75_U32x4_LDSM_NENS4_14SM90_TMA_STOREES20_NS4_17SM90_U32x4_STSM_NENS4_39AutoVectorizingCopyWithAssumedAlignmentILi128EEEEEEvvEEEEvNT_6ParamsE,@"STO_CUDA_ENTRY STV_DEFAULT"
_ZN7cutlass13device_kernelINS_4gemm6kernel13GemmUniversalIN4cute5tupleIJiiiiEEENS1_10collective13CollectiveMmaINS1_35MainloopSm100TmaUmmaWarpSpecializedILi13ELi2ELi4ENS5_IJNS4_1CILi2EEESB_NSA_ILi1EEEEEEEENS5_IJNSA_ILi64EEESF_SF_EEENS_10bfloat16_tENS5_IJlSC_lEEESH_SI_NS4_8TiledMMAINS4_8MMA_AtomIJNS4_20SM100_MMA_F16BF16_SSISH_SH_fLi64ELi64ELNS4_4UMMA5MajorE0ELSN_0ELNSM_7ScaleInE0ELSO_0EEEEEENS4_6LayoutINS5_IJSC_SC_SC_EEENS5_IJNSA_ILi0EEEST_ST_EEEEENS5_IJNS4_10UnderscoreESW_SW_EEEEENS4_23SM90_TMA_LOAD_MULTICASTENS4_14ComposedLayoutINS4_7SwizzleILi3ELi4ELi3EEENS4_18smem_ptr_flag_bitsILi16EEENSR_INS5_IJNSA_ILi8EEESF_EEENS5_IJSF_SC_EEEEEEEvNS4_8identityESZ_S19_vS1A_EENS_8epilogue10collective18CollectiveEpilogueINS1C_23Sm100TmaWarpSpecializedILi3ELi2ELi16ELb1ELb0EEEJSG_NS5_IJNSR_ISF_SC_EENSR_INSA_ILi32EEESC_EEEEESH_SI_SH_SI_NS1C_6fusion15FusionCallbacksIS1G_NS1L_17LinearCombinationISH_fSH_fLNS_15FloatRoundStyleE2EEESG_S1K_JEEENS4_5SM1004TMEM4LOAD26SM100_TMEM_LOAD_16dp256b4xENS4_13SM90_TMA_LOADENS10_INS11_ILi2ELi4ELi3EEES14_NSR_INS5_IJS15_S1I_EEENS5_IJS1I_SC_EEEEEEENS4_17SM75_U32x4_LDSM_NENS4_14SM90_TMA_STOREES20_NS4_17SM90_U32x4_STSM_NENS4_39AutoVectorizingCopyWithAssumedAlignmentILi128EEEEEEvvEEEEvNT_6ParamsE:
[----:B------:R-:W1:Y:S01]  /*0000*/  LDC R1, c[0x0][0x37c] ;  /* 0x0000df00ff017b82 */ /* 0x000e620000000800 */
[----:B------:R-:W2:Y:S01]  /*0010*/  S2R R55, SR_TID.X ;  /* 0x0000000000377919 */ /* 0x000ea20000002100 */
[----:B------:R-:W3:Y:S01]  /*0020*/  LDCU.64 UR8, c[0x0][0x890] ;  /* 0x00011200ff0877ac */ /* 0x000ee20008000a00 */
[----:B------:R-:W-:Y:S02]  /*0030*/  PRMT R45, RZ, 0x7610, R45 ;  /* 0x00007610ff2d7816 */ /* 0x000fe4000000002d */
[----:B------:R-:W-:Y:S01]  /*0040*/  ELECT P3, URZ, PT ;  /* 0x0000000000ff782f */ /* 0x000fe20003860000 */
[----:B---3--:R-:W-:-:S04]  /*0050*/  UISETP.NE.U32.AND UP0, UPT, UR8, URZ, UPT ;  /* 0x000000ff0800728c */ /* 0x008fc8000bf05070 */
[----:B------:R-:W-:Y:S01]  /*0060*/  UISETP.NE.AND.EX UP0, UPT, UR9, URZ, UPT, UP0 ;  /* 0x000000ff0900728c */ /* 0x000fe2000bf05300 */
[----:B--2---:R-:W-:-:S05]  /*0070*/  SHF.R.U32.HI R46, RZ, 0x5, R55 ;  /* 0x00000005ff2e7819 */ /* 0x004fca0000011637 */
[----:B------:R-:W2:Y:S02]  /*0080*/  SHFL.IDX PT, R0, R46, RZ, 0x1f ;  /* 0x00001fff2e007589 */ /* 0x000ea400000e0000 */
[----:B--2---:R-:W-:Y:S01]  /*0090*/  R2UR UR22, R0 ;  /* 0x00000000001672ca */ /* 0x004fe200000e0000 */
[----:B-1----:R-:W-:-:S14]  /*00a0*/  BRA.U UP0, `(.L_x_0) ;  /* 0x0000000100307547 */ /* 0x002fdc000b800000 */
[----:B------:R-:W1:Y:S02]  /*00b0*/  LDCU.64 UR4, c[0x0][0x888] ;  /* 0x00011100ff0477ac */ /* 0x000e640008000a00 */
[----:B-1----:R-:W-:-:S04]  /*00c0*/  UISETP.NE.U32.AND UP0, UPT, UR4, URZ, UPT ;  /* 0x000000ff0400728c */ /* 0x002fc8000bf05070 */
[----:B------:R-:W-:-:S09]  /*00d0*/  UISETP.NE.AND.EX UP0, UPT, UR5, URZ, UPT, UP0 ;  /* 0x000000ff0500728c */ /* 0x000fd2000bf05300 */
[----:B------:R-:W-:Y:S05]  /*00e0*/  BRA.U !UP0, `(.L_x_1) ;  /* 0x0000000108147547 */ /* 0x000fea000b800000 */
[----:B------:R-:W1:Y:S01]  /*00f0*/  LDC.64 R26, c[0x0][0x888] ;  /* 0x00022200ff1a7b82 */ /* 0x000e620000000a00 */
[----:B------:R-:W1:Y:S02]  /*0100*/  LDCU.64 UR4, c[0x0][0x358] ;  /* 0x00006b00ff0477ac */ /* 0x000e640008000a00 */
[----:B-1----:R1:W5:Y:S01]  /*0110*/  LDG.E R26, desc[UR4][R26.64] ;  /* 0x000000041a1a7981 */ /* 0x002362000c1e1900 */
[----:B------:R-:W-:Y:S01]  /*0120*/  HFMA2 R45, -RZ, RZ, 0, 5.9604644775390625e-08 ;  /* 0x00000001ff2d7431 */ /* 0x000fe200000001ff */
[----:B------:R-:W-:Y:S05]  /*0130*/  BRA `(.L_x_0) ;  /* 0x00000000000c7947 */ /* 0x000fea0003800000 */
.L_x_1:
[----:B------:R-:W1:Y:S01]  /*0140*/  LDCU UR4, c[0x0][0x880] ;  /* 0x00011000ff0477ac */ /* 0x000e620008000800 */
[----:B------:R-:W-:Y:S01]  /*0150*/  HFMA2 R45, -RZ, RZ, 0, 5.9604644775390625e-08 ;  /* 0x00000001ff2d7431 */ /* 0x000fe200000001ff */
[----:B-1----:R-:W-:-:S07]  /*0160*/  MOV R26, UR4 ;  /* 0x00000004001a7c02 */ /* 0x002fce0008000f00 */
.L_x_0:
[----:B------:R-:W2:Y:S02]  /*0170*/  LDCU.64 UR4, c[0x0][0x8b0] ;  /* 0x00011600ff0477ac */ /* 0x000ea40008000a00 */
[----:B--2---:R-:W-:-:S04]  /*0180*/  UISETP.NE.U32.AND UP0, UPT, UR4, URZ, UPT ;  /* 0x000000ff0400728c */ /* 0x004fc8000bf05070 */
[----:B------:R-:W-:-:S09]  /*0190*/  UISETP.NE.AND.EX UP0, UPT, UR5, URZ, UPT, UP0 ;  /* 0x000000ff0500728c */ /* 0x000fd2000bf05300 */
[----:B------:R-:W-:Y:S05]  /*01a0*/  BRA.U UP0, `(.L_x_2) ;  /* 0x0000000100287547 */ /* 0x000fea000b800000 */
[----:B------:R-:W2:Y:S02]  /*01b0*/  LDCU.64 UR4, c[0x0][0x8a8] ;  /* 0x00011500ff0477ac */ /* 0x000ea40008000a00 */
[----:B--2---:R-:W-:-:S04]  /*01c0*/  UISETP.NE.U32.AND UP0, UPT, UR4, URZ, UPT ;  /* 0x000000ff0400728c */ /* 0x004fc8000bf05070 */
[----:B------:R-:W-:-:S09]  /*01d0*/  UISETP.NE.AND.EX UP0, UPT, UR5, URZ, UPT, UP0 ;  /* 0x000000ff0500728c */ /* 0x000fd2000bf05300 */
[----:B------:R-:W-:Y:S05]  /*01e0*/  BRA.U !UP0, `(.L_x_3) ;  /* 0x0000000108107547 */ /* 0x000fea000b800000 */
[----:B------:R-:W2:Y:S01]  /*01f0*/  LDC.64 R24, c[0x0][0x8a8] ;  /* 0x00022a00ff187b82 */ /* 0x000ea20000000a00 */
[----:B------:R-:W2:Y:S02]  /*0200*/  LDCU.64 UR4, c[0x0][0x358] ;  /* 0x00006b00ff0477ac */ /* 0x000ea40008000a00 */
[----:B--2---:R2:W5:Y:S01]  /*0210*/  LDG.E R24, desc[UR4][R24.64] ;  /* 0x0000000418187981 */ /* 0x004562000c1e1900 */
[----:B------:R-:W-:Y:S05]  /*0220*/  BRA `(.L_x_2) ;  /* 0x0000000000087947 */ /* 0x000fea0003800000 */
.L_x_3:
[----:B------:R-:W2:Y:S02]  /*0230*/  LDCU UR4, c[0x0][0x8a0] ;  /* 0x00011400ff0477ac */ /* 0x000ea40008000800 */
[----:B--2---:R-:W-:Y:S02]  /*0240*/  MOV R24, UR4 ;  /* 0x0000000400187c02 */ /* 0x004fe40008000f00 */
.L_x_2:
[----:B------:R-:W-:Y:S01]  /*0250*/  IMAD.U32 R0, RZ, RZ, UR22 ;  /* 0x00000016ff007e24 */ /* 0x000fe2000f8e00ff */
[----:B------:R-:W-:Y:S04]  /*0260*/  BSSY.RECONVERGENT B0, `(.L_x_4) ;  /* 0x000000c000007945 */ /* 0x000fe80003800200 */
[C---:B------:R-:W-:Y:S02]  /*0270*/  ISETP.NE.OR P1, PT, R0.reuse, 0x1, !P3 ;  /* 0x000000010000780c */ /* 0x040fe40005f25670 */
[----:B------:R-:W-:-:S11]  /*0280*/  ISETP.NE.OR P0, PT, R0, 0x3, !P3 ;  /* 0x000000030000780c */ /* 0x000fd60005f05670 */
[----:B------:R-:W-:Y:S05]  /*0290*/  @P1 BRA `(.L_x_5) ;  /* 0x0000000000201947 */ /* 0x000fea0003800000 */
[----:B------:R-:W3:Y:S02]  /*02a0*/  LDCU.64 UR4, c[0x0][0x348] ;  /* 0x00006900ff0477ac */ /* 0x000ee40008000a00 */
[----:B---3--:R-:W-:Y:S02]  /*02b0*/  UIADD3 UR6, UP1, UPT, UR4, 0x80, URZ ;  /* 0x0000008004067890 */ /* 0x008fe4000ff3e0ff */
[----:B------:R-:W-:Y:S02]  /*02c0*/  UIADD3 UR4, UP0, UPT, UR4, 0x180, URZ ;  /* 0x0000018004047890 */ /* 0x000fe4000ff1e0ff */
[----:B------:R-:W-:Y:S02]  /*02d0*/  UIADD3.X UR7, UPT, UPT, URZ, UR5, URZ, UP1, !UPT ;  /* 0x00000005ff077290 */ /* 0x000fe40008ffe4ff */
[----:B------:R-:W-:-:S07]  /*02e0*/  UIADD3.X UR5, UPT, UPT, URZ, UR5, URZ, UP0, !UPT ;  /* 0x00000005ff057290 */ /* 0x000fce00087fe4ff */
[----:B------:R3:W-:Y:S02]  /*02f0*/  UTMACCTL.PF [UR6] ;  /* 0x00000000060079b9 */ /* 0x0007e40008040000 */
[----:B------:R3:W-:Y:S02]  /*0300*/  UTMACCTL.PF [UR4] ;  /* 0x00000000040079b9 */ /* 0x0007e40008040000 */
[----:B---3--:R-:W-:Y:S01]  /*0310*/  NOP ;  /* 0x0000000000007918 */ /* 0x008fe20000000000 */
.L_x_5:
[----:B------:R-:W-:Y:S05]  /*0320*/  BSYNC.RECONVERGENT B0 ;  /* 0x0000000000007941 */ /* 0x000fea0003800200 */
.L_x_4:
[----:B------:R-:W-:Y:S04]  /*0330*/  BSSY.RECONVERGENT B0, `(.L_x_6) ;  /* 0x000000a000007945 */ /* 0x000fe80003800200 */
        /* <DEDUP_REMOVED lines=9> */
.L_x_7:
[----:B------:R-:W-:Y:S05]  /*03d0*/  BSYNC.RECONVERGENT B0 ;  /* 0x0000000000007941 */ /* 0x000fea0003800200 */
.L_x_6:
[----:B------:R-:W3:Y:S01]  /*03e0*/  LDCU.64 UR4, c[0x0][0x888] ;  /* 0x00011100ff0477ac */ /* 0x000ee20008000a00 */
[----:B------:R-:W-:Y:S02]  /*03f0*/  UISETP.EQ.U32.AND UP1, UPT, UR8, URZ, UPT ;  /* 0x000000ff0800728c */ /* 0x000fe4000bf22070 */
[----:B------:R-:W-:Y:S02]  /*0400*/  UPLOP3.LUT UP3, UPT, UPT, UPT, UPT, 0x80, 0x8 ;  /* 0x000000000008789c */ /* 0x000fe40003f6f070 */
[----:B---3--:R-:W-:-:S04]  /*0410*/  UISETP.NE.U32.AND UP0, UPT, UR4, URZ, UPT ;  /* 0x000000ff0400728c */ /* 0x008fc8000bf05070 */
[----:B------:R-:W-:-:S04]  /*0420*/  UISETP.NE.AND.EX UP0, UPT, UR5, URZ, UPT, UP0 ;  /* 0x000000ff0500728c */ /* 0x000fc8000bf05300 */
[----:B------:R-:W-:-:S04]  /*0430*/  UISETP.EQ.OR.EX UP2, UPT, UR9, URZ, !UP0, UP1 ;  /* 0x000000ff0900728c */ /* 0x000fc8000c742710 */
[----:B------:R-:W-:-:S06]  /*0440*/  UP2UR UR4, UPR, URZ, 0x4 ;  /* 0x00000004ff047883 */ /* 0x000fcc0008000000 */
[----:B------:R-:W-:Y:S01]  /*0450*/  MOV R49, UR4 ;  /* 0x0000000400317c02 */ /* 0x000fe20008000f00 */
[----:B------:R-:W-:Y:S06]  /*0460*/  BRA.U !UP2, `(.L_x_8) ;  /* 0x000000010a207547 */ /* 0x000fec000b800000 */
[----:B------:R-:W-:Y:S01]  /*0470*/  UISETP.NE.U32.AND UP1, UPT, UR8, URZ, UPT ;  /* 0x000000ff0800728c */ /* 0x000fe2000bf25070 */
[----:B-----5:R-:W-:Y:S01]  /*0480*/  FSETP.NEU.AND P0, PT, R26, RZ, PT ;  /* 0x000000ff1a00720b */ /* 0x020fe20003f0d000 */
[----:B------:R-:W-:Y:S02]  /*0490*/  USEL UR4, URZ, 0xffffffff, UP0 ;  /* 0xffffffffff047887 */ /* 0x000fe40008000000 */
[----:B------:R-:W-:-:S10]  /*04a0*/  UISETP.NE.AND.EX UP1, UPT, UR9, URZ, UPT, UP1 ;  /* 0x000000ff0900728c */ /* 0x000fd4000bf25310 */
[----:B------:R-:W-:Y:S01]  /*04b0*/  VOTEU.ANY UP0, P0 ;  /* 0x0000000000ff7886 */ /* 0x000fe20000000100 */
[----:B------:R-:W-:-:S04]  /*04c0*/  @!UP1 USEL UR4, URZ, 0xffffffff, UP0 ;  /* 0xffffffffff049887 */ /* 0x000fc80008000000 */
[----:B------:R-:W-:-:S04]  /*04d0*/  ULOP3.LUT UR4, UR4, 0x1, URZ, 0xc0, !UPT ;  /* 0x0000000104047892 */ /* 0x000fc8000f8ec0ff */
[----:B------:R-:W-:-:S11]  /*04e0*/  UISETP.NE.U32.AND UP3, UPT, UR4, 0x1, UPT ;  /* 0x000000010400788c */ /* 0x000fd6000bf65070 */
.L_x_8:
[----:B------:R-:W3:Y:S01]  /*04f0*/  SHFL.IDX PT, R2, R46, RZ, 0x1f ;  /* 0x00001fff2e027589 */ /* 0x000ee200000e0000 */
[----:B------:R-:W-:-:S04]  /*0500*/  UISETP.NE.AND UP0, UPT, UR22, 0x2, UPT ;  /* 0x000000021600788c */ /* 0x000fc8000bf05270 */
[----:B------:R-:W-:Y:S01]  /*0510*/  USEL UR33, URZ, 0x1, UP0 ;  /* 0x00000001ff217887 */ /* 0x000fe20008000000 */
[----:B---3--:R-:W-:-:S13]  /*0520*/  ISETP.NE.AND P0, PT, R2, RZ, PT ;  /* 0x000000ff0200720c */ /* 0x008fda0003f05270 */
[----:B------:R-:W-:Y:S05]  /*0530*/  @P0 BRA `(.L_x_9) ;  /* 0x0000000000ac0947 */ /* 0x000fea0003800000 */
[----:B------:R-:W-:Y:S01]  /*0540*/  ELECT P0, URZ, PT ;  /* 0x0000000000ff782f */ /* 0x000fe20003800000 */
[----:B------:R-:W-:-:S12]  /*0550*/  BSSY.RECONVERGENT B0, `(.L_x_9) ;  /* 0x0000029000007945 */ /* 0x000fd80003800200 */
[----:B------:R-:W-:Y:S05]  /*0560*/  @!P0 BRA `(.L_x_10) ;  /* 0x00000000009c8947 */ /* 0x000fea0003800000 */
[----:B------:R-:W3:Y:S01]  /*0570*/  S2UR UR4, SR_CgaCtaId ;  /* 0x00000000000479c3 */ /* 0x000ee20000008800 */
[----:B------:R-:W-:Y:S01]  /*0580*/  UMOV UR5, 0x400 ;  /* 0x0000040000057882 */ /* 0x000fe20000000000 */
[----:B------:R-:W-:Y:S01]  /*0590*/  UMOV UR8, 0x1 ;  /* 0x0000000100087882 */ /* 0x000fe20000000000 */
[----:B------:R-:W-:Y:S01]  /*05a0*/  UMOV UR6, 0x3 ;  /* 0x0000000300067882 */ /* 0x000fe20000000000 */
[----:B------:R-:W-:-:S04]  /*05b0*/  UIADD3 UR8, UPT, UPT, -UR8, 0x100000, URZ ;  /* 0x0010000008087890 */ /* 0x000fc8000fffe1ff */
[----:B------:R-:W-:Y:S02]  /*05c0*/  USHF.L.U32 UR9, UR8, 0xb, URZ ;  /* 0x0000000b08097899 */ /* 0x000fe400080006ff */
[----:B------:R-:W-:Y:S02]  /*05d0*/  USHF.L.U32 UR8, UR8, 0x1, URZ ;  /* 0x0000000108087899 */ /* 0x000fe400080006ff */
[----:B------:R-:W-:-:S04]  /*05e0*/  UIADD3 UR6, UPT, UPT, -UR6, 0x100000, URZ ;  /* 0x0010000006067890 */ /* 0x000fc8000fffe1ff */
[----:B------:R-:W-:Y:S02]  /*05f0*/  USHF.L.U32 UR7, UR6, 0xb, URZ ;  /* 0x0000000b06077899 */ /* 0x000fe400080006ff */
[----:B------:R-:W-:Y:S02]  /*0600*/  USHF.L.U32 UR6, UR6, 0x1, URZ ;  /* 0x0000000106067899 */ /* 0x000fe400080006ff */
[----:B---3--:R-:W-:Y:S01]  /*0610*/  ULEA UR4, UR4, UR5, 0x18 ;  /* 0x0000000504047291 */ /* 0x008fe2000f8ec0ff */
[----:B------:R-:W3:Y:S11]  /*0620*/  FENCE.VIEW.ASYNC.S ;  /* 0x00000000000073c6 */ /* 0x000ef60000000000 */
[----:B---3--:R3:W4:Y:S01]  /*0630*/  SYNCS.EXCH.64 URZ, [UR4], UR8 ;  /* 0x0000000804ff75b2 */ /* 0x0087220008000100 */
[----:B------:R3:W1:Y:S01]  /*0640*/  SYNCS.EXCH.64 URZ, [UR4+0x68], UR6 ;  /* 0x0000680604ff75b2 */ /* 0x0006620008000100 */
        /* <DEDUP_REMOVED lines=23> */
[----:B------:R3:W1:Y:S02]  /*07c0*/  SYNCS.EXCH.64 URZ, [UR4+0xc8], UR6 ;  /* 0x0000c80604ff75b2 */ /* 0x0006640008000100 */
[----:B---34-:R-:W-:Y:S01]  /*07d0*/  NOP ;  /* 0x0000000000007918 */ /* 0x018fe20000000000 */
.L_x_10:
[----:B------:R-:W-:Y:S05]  /*07e0*/  BSYNC.RECONVERGENT B0 ;  /* 0x0000000000007941 */ /* 0x000fea0003800200 */
.L_x_9:
[----:B------:R-:W3:Y:S01]  /*07f0*/  SHFL.IDX PT, R2, R46, RZ, 0x1f ;  /* 0x00001fff2e027589 */ /* 0x000ee200000e0000 */
[----:B------:R-:W-:Y:S01]  /*0800*/  NOP ;  /* 0x0000000000007918 */ /* 0x000fe20000000000 */
[----:B---3--:R-:W-:-:S13]  /*0810*/  ISETP.NE.AND P0, PT, R2, 0x1, PT ;  /* 0x000000010200780c */ /* 0x008fda0003f05270 */
[----:B------:R-:W-:Y:S05]  /*0820*/  @P0 BRA `(.L_x_11) ;  /* 0x0000000000500947 */ /* 0x000fea0003800000 */
        /* <DEDUP_REMOVED lines=9> */
[----:B------:R-:W-:Y:S01]  /*08c0*/  USHF.L.U32 UR6, UR6, 0x1, URZ ;  /* 0x0000000106067899 */ /* 0x000fe200080006ff */
[----:B------:R-:W-:Y:S01]  /*08d0*/  ELECT P0, URZ, PT ;  /* 0x0000000000ff782f */ /* 0x000fe20003800000 */
[----:B---3--:R-:W-:Y:S01]  /*08e0*/  ULEA UR4, UR4, UR5, 0x18 ;  /* 0x0000000504047291 */ /* 0x008fe2000f8ec0ff */
[----:B------:R-:W3:Y:S11]  /*08f0*/  FENCE.VIEW.ASYNC.S ;  /* 0x00000000000073c6 */ /* 0x000ef60000000000 */
[----:B---3--:R3:W4:Y:S01]  /*0900*/  SYNCS.EXCH.64 URZ, [UR4+0xd0], UR8 ;  /* 0x0000d00804ff75b2 */ /* 0x0087220008000100 */
[----:B------:R3:W1:Y:S01]  /*0910*/  SYNCS.EXCH.64 URZ, [UR4+0xe8], UR6 ;  /* 0x0000e80604ff75b2 */ /* 0x0006620008000100 */
[----:B------:R3:W1:Y:S01]  /*0920*/  SYNCS.EXCH.64 URZ, [UR4+0xd8], UR8 ;  /* 0x0000d80804ff75b2 */ /* 0x0006620008000100 */
[----:B------:R3:W1:Y:S01]  /*0930*/  SYNCS.EXCH.64 URZ, [UR4+0xf0], UR6 ;  /* 0x0000f00604ff75b2 */ /* 0x0006620008000100 */
[----:B------:R3:W1:Y:S01]  /*0940*/  SYNCS.EXCH.64 URZ, [UR4+0xe0], UR8 ;  /* 0x0000e00804ff75b2 */ /* 0x0006620008000100 */
[----:B------:R3:W1:Y:S01]  /*0950*/  SYNCS.EXCH.64 URZ, [UR4+0xf8], UR6 ;  /* 0x0000f80604ff75b2 */ /* 0x0006620008000100 */
[----:B------:R-:W-:Y:S01]  /*0960*/  NOP ;  /* 0x0000000000007918 */ /* 0x000fe20000000000 */
.L_x_11:
[----:B------:R-:W2:Y:S01]  /*0970*/  SHFL.IDX PT, R2, R46, RZ, 0x1f ;  /* 0x00001fff2e027589 */ /* 0x000ea200000e0000 */
[----:B------:R-:W-:Y:S01]  /*0980*/  NOP ;  /* 0x0000000000007918 */ /* 0x000fe20000000000 */
[----:B--2---:R-:W-:-:S13]  /*0990*/  ISETP.NE.AND P0, PT, R2, 0x3, PT ;  /* 0x000000030200780c */ /* 0x004fda0003f05270 */
[----:B------:R-:W-:Y:S05]  /*09a0*/  @P0 BRA `(.L_x_12) ;  /* 0x0000000000300947 */ /* 0x000fea0003800000 */
[----:B---3--:R-:W2:Y:S01]  /*09b0*/  S2UR UR6, SR_CgaCtaId ;  /* 0x00000000000679c3 */ /* 0x008ea20000008800 */
[----:B------:R-:W-:Y:S01]  /*09c0*/  UMOV UR4, 0x400 ;  /* 0x0000040000047882 */ /* 0x000fe20000000000 */
[----:B------:R-:W-:Y:S01]  /*09d0*/  UMOV UR5, 0x20 ;  /* 0x0000002000057882 */ /* 0x000fe20000000000 */
[----:B------:R-:W-:Y:S01]  /*09e0*/  ELECT P0, URZ, PT ;  /* 0x0000000000ff782f */ /* 0x000fe20003800000 */
[----:B--2---:R-:W-:Y:S02]  /*09f0*/  ULEA UR6, UR6, UR4, 0x18 ;  /* 0x0000000406067291 */ /* 0x004fe4000f8ec0ff */
[----:B------:R-:W-:-:S04]  /*0a00*/  UIADD3 UR4, UPT, UPT, -UR5, 0x100000, URZ ;  /* 0x0010000005047890 */ /* 0x000fc8000fffe1ff */
[----:B------:R-:W-:Y:S02]  /*0a10*/  USHF.L.U32 UR5, UR4, 0xb, URZ ;  /* 0x0000000b04057899 */ /* 0x000fe400080006ff */
[----:B------:R-:W-:Y:S01]  /*0a20*/  USHF.L.U32 UR4, UR4, 0x1, URZ ;  /* 0x0000000104047899 */ /* 0x000fe200080006ff */
[----:B------:R-:W2:Y:S11]  /*0a30*/  FENCE.VIEW.ASYNC.S ;  /* 0x00000000000073c6 */ /* 0x000eb60000000000 */
[----:B--2---:R2:W3:Y:S01]  /*0a40*/  SYNCS.EXCH.64 URZ, [UR6+0x100], UR4 ;  /* 0x0001000406ff75b2 */ /* 0x0044e20008000100 */
[----:B------:R2:W1:Y:S01]  /*0a50*/  SYNCS.EXCH.64 URZ, [UR6+0x108], UR4 ;  /* 0x0001080406ff75b2 */ /* 0x0004620008000100 */
[----:B------:R-:W-:Y:S01]  /*0a60*/  NOP ;  /* 0x0000000000007918 */ /* 0x000fe20000000000 */
.L_x_12:
[----:B------:R-:W4:Y:S01]  /*0a70*/  SHFL.IDX PT, R2, R46, RZ, 0x1f ;  /* 0x00001fff2e027589 */ /* 0x000f2200000e0000 */
[----:B------:R-:W-:Y:S01]  /*0a80*/  NOP ;  /* 0x0000000000007918 */ /* 0x000fe20000000000 */
[----:B----4-:R-:W-:-:S13]  /*0a90*/  ISETP.NE.AND P0, PT, R2, 0x4, PT ;  /* 0x000000040200780c */ /* 0x010fda0003f05270 */
[----:B------:R-:W-:Y:S05]  /*0aa0*/  @P0 BRA `(.L_x_13) ;  /* 0x00000000004c0947 */ /* 0x000fea0003800000 */
[----:B--23--:R-:W2:Y:S01]  /*0ab0*/  S2UR UR6, SR_CgaCtaId ;  /* 0x00000000000679c3 */ /* 0x00cea20000008800 */
[----:B------:R-:W-:Y:S01]  /*0ac0*/  UMOV UR4, 0x3a0 ;  /* 0x000003a000047882 */ /* 0x000fe20000000000 */
[----:B------:R-:W-:Y:S01]  /*0ad0*/  UMOV UR5, 0x400 ;  /* 0x0000040000057882 */ /* 0x000fe20000000000 */
[----:B------:R-:W-:Y:S01]  /*0ae0*/  USEL UR4, UR4, 0x320, UP3 ;  /* 0x0000032004047887 */ /* 0x000fe20009800000 */
[----:B------:R-:W-:Y:S01]  /*0af0*/  UMOV UR8, 0x1 ;  /* 0x0000000100087882 */ /* 0x000fe20000000000 */
[----:B------:R-:W-:Y:S01]  /*0b00*/  ELECT P0, URZ, PT ;  /* 0x0000000000ff782f */ /* 0x000fe20003800000 */
[----:B------:R-:W-:-:S04]  /*0b10*/  UIADD3 UR8, UPT, UPT, -UR8, 0x100000, URZ ;  /* 0x0010000008087890 */ /* 0x000fc8000fffe1ff */
[----:B------:R-:W-:Y:S02]  /*0b20*/  USHF.L.U32 UR9, UR8, 0xb, URZ ;  /* 0x0000000b08097899 */ /* 0x000fe400080006ff */
[----:B------:R-:W-:Y:S02]  /*0b30*/  USHF.L.U32 UR8, UR8, 0x1, URZ ;  /* 0x0000000108087899 */ /* 0x000fe400080006ff */
[----:B--2---:R-:W-:Y:S02]  /*0b40*/  ULEA UR6, UR6, UR5, 0x18 ;  /* 0x0000000506067291 */ /* 0x004fe4000f8ec0ff */
[----:B------:R-:W-:-:S04]  /*0b50*/  UIADD3 UR4, UPT, UPT, -UR4, 0x100000, URZ ;  /* 0x0010000004047890 */ /* 0x000fc8000fffe1ff */
[----:B------:R-:W-:Y:S02]  /*0b60*/  USHF.L.U32 UR5, UR4, 0xb, URZ ;  /* 0x0000000b04057899 */ /* 0x000fe400080006ff */
[----:B------:R-:W-:Y:S01]  /*0b70*/  USHF.L.U32 UR4, UR4, 0x1, URZ ;  /* 0x0000000104047899 */ /* 0x000fe200080006ff */
[----:B------:R-:W2:Y:S03]  /*0b80*/  FENCE.VIEW.ASYNC.S ;  /* 0x00000000000073c6 */ /* 0x000ea60000000000 */
[----:B--2---:R4:W2:Y:S08]  /*0b90*/  SYNCS.EXCH.64 URZ, [UR6+0x110], UR8 ;  /* 0x0001100806ff75b2 */ /* 0x0048b00008000100 */
[----:B------:R4:W3:Y:S01]  /*0ba0*/  SYNCS.EXCH.64 URZ, [UR6+0x120], UR4 ;  /* 0x0001200406ff75b2 */ /* 0x0008e20008000100 */
[----:B------:R4:W1:Y:S01]  /*0bb0*/  SYNCS.EXCH.64 URZ, [UR6+0x118], UR8 ;  /* 0x0001180806ff75b2 */ /* 0x0008620008000100 */
[----:B------:R4:W1:Y:S02]  /*0bc0*/  SYNCS.EXCH.64 URZ, [UR6+0x128], UR4 ;  /* 0x0001280406ff75b2 */ /* 0x0008640008000100 */
[----:B----4-:R-:W-:Y:S01]  /*0bd0*/  NOP ;  /* 0x0000000000007918 */ /* 0x010fe20000000000 */
.L_x_13:
[----:B------:R-:W4:Y:S01]  /*0be0*/  SHFL.IDX PT, R2, R46, RZ, 0x1f ;  /* 0x00001fff2e027589 */ /* 0x000f2200000e0000 */
[----:B------:R-:W-:Y:S01]  /*0bf0*/  NOP ;  /* 0x0000000000007918 */ /* 0x000fe20000000000 */
[----:B----4-:R-:W-:-:S13]  /*0c00*/  ISETP.NE.AND P0, PT, R2, 0x5, PT ;  /* 0x000000050200780c */ /* 0x010fda0003f05270 */
[----:B------:R-:W-:Y:S05]  /*0c10*/  @P0 BRA `(.L_x_14) ;  /* 0x0000000000580947 */ /* 0x000fea0003800000 */
[----:B--23--:R-:W2:Y:S01]  /*0c20*/  S2UR UR4, SR_CgaCtaId ;  /* 0x00000000000479c3 */ /* 0x00cea20000008800 */
        /* <DEDUP_REMOVED lines=10> */
[----:B--2---:R-:W-:Y:S01]  /*0cd0*/  ULEA UR4, UR4, UR5, 0x18 ;  /* 0x0000000504047291 */ /* 0x004fe2000f8ec0ff */
[----:B------:R-:W2:Y:S11]  /*0ce0*/  FENCE.VIEW.ASYNC.S ;  /* 0x00000000000073c6 */ /* 0x000eb60000000000 */
[----:B--2---:R4:W2:Y:S01]  /*0cf0*/  SYNCS.EXCH.64 URZ, [UR4+0x130], UR8 ;  /* 0x0001300804ff75b2 */ /* 0x0048a20008000100 */
[----:B------:R4:W3:Y:S01]  /*0d00*/  SYNCS.EXCH.64 URZ, [UR4+0x150], UR6 ;  /* 0x0001500604ff75b2 */ /* 0x0008e20008000100 */
[----:B------:R4:W1:Y:S01]  /*0d10*/  SYNCS.EXCH.64 URZ, [UR4+0x138], UR8 ;  /* 0x0001380804ff75b2 */ /* 0x0008620008000100 */
[----:B------:R4:W1:Y:S01]  /*0d20*/  SYNCS.EXCH.64 URZ, [UR4+0x158], UR6 ;  /* 0x0001580604ff75b2 */ /* 0x0008620008000100 */
[----:B------:R4:W1:Y:S01]  /*0d30*/  SYNCS.EXCH.64 URZ, [UR4+0x140], UR8 ;  /* 0x0001400804ff75b2 */ /* 0x0008620008000100 */
[----:B------:R4:W1:Y:S01]  /*0d40*/  SYNCS.EXCH.64 URZ, [UR4+0x160], UR6 ;  /* 0x0001600604ff75b2 */ /* 0x0008620008000100 */
[----:B------:R4:W1:Y:S01]  /*0d50*/  SYNCS.EXCH.64 URZ, [UR4+0x148], UR8 ;  /* 0x0001480804ff75b2 */ /* 0x0008620008000100 */
[----:B------:R4:W1:Y:S02]  /*0d60*/  SYNCS.EXCH.64 URZ, [UR4+0x168], UR6 ;  /* 0x0001680604ff75b2 */ /* 0x0008640008000100 */
[----:B----4-:R-:W-:Y:S01]  /*0d70*/  NOP ;  /* 0x0000000000007918 */ /* 0x010fe20000000000 */
.L_x_14:
[----:B------:R-:W4:Y:S01]  /*0d80*/  SHFL.IDX PT, R2, R46, RZ, 0x1f ;  /* 0x00001fff2e027589 */ /* 0x000f2200000e0000 */
[----:B------:R-:W1:Y:S01]  /*0d90*/  S2UR UR54, SR_CgaCtaId ;  /* 0x00000000003679c3 */ /* 0x000e620000008800 */
[----:B------:R-:W-:Y:S01]  /*0da0*/  NOP ;  /* 0x0000000000007918 */ /* 0x000fe20000000000 */
[----:B----4-:R-:W-:-:S13]  /*0db0*/  ISETP.NE.AND P0, PT, R2, 0x3, PT ;  /* 0x000000030200780c */ /* 0x010fda0003f05270 */
[----:B-1----:R-:W-:Y:S05]  /*0dc0*/  @P0 BRA `(.L_x_15) ;  /* 0x0000000000340947 */ /* 0x002fea0003800000 */
[----:B--23--:R-:W-:Y:S01]  /*0dd0*/  UMOV UR4, 0x400 ;  /* 0x0000040000047882 */ /* 0x00cfe20000000000 */
[----:B------:R-:W-:Y:S01]  /*0de0*/  UMOV UR6, 0x20 ;  /* 0x0000002000067882 */ /* 0x000fe20000000000 */
[----:B------:R-:W-:Y:S02]  /*0df0*/  ULEA UR4, UR54, UR4, 0x18 ;  /* 0x0000000436047291 */ /* 0x000fe4000f8ec0ff */
[----:B------:R-:W-:-:S04]  /*0e00*/  UIADD3 UR6, UPT, UPT, -UR6, 0x100000, URZ ;  /* 0x0010000006067890 */ /* 0x000fc8000fffe1ff */
[----:B------:R-:W-:Y:S02]  /*0e10*/  USHF.L.U32 UR7, UR6, 0xb, URZ ;  /* 0x0000000b06077899 */ /* 0x000fe400080006ff */
[----:B------:R-:W-:Y:S01]  /*0e20*/  USHF.L.U32 UR6, UR6, 0x1, URZ ;  /* 0x0000000106067899 */ /* 0x000fe200080006ff */
[----:B------:R-:W-:Y:S01]  /*0e30*/  ELECT P0, URZ, PT ;  /* 0x0000000000ff782f */ /* 0x000fe20003800000 */
[----:B------:R-:W1:Y:S10]  /*0e40*/  FENCE.VIEW.ASYNC.S ;  /* 0x00000000000073c6 */ /* 0x000e740000000000 */
[----:B-1----:R1:W4:Y:S01]  /*0e50*/  SYNCS.EXCH.64 URZ, [UR4+0x170], UR6 ;  /* 0x0001700604ff75b2 */ /* 0x0023220008000100 */
[----:B------:R1:W2:Y:S01]  /*0e60*/  SYNCS.EXCH.64 URZ, [UR4+0x180], UR6 ;  /* 0x0001800604ff75b2 */ /* 0x0002a20008000100 */
[----:B------:R1:W3:Y:S01]  /*0e70*/  SYNCS.EXCH.64 URZ, [UR4+0x178], UR6 ;  /* 0x0001780604ff75b2 */ /* 0x0002e20008000100 */
[----:B------:R1:W1:Y:S01]  /*0e80*/  SYNCS.EXCH.64 URZ, [UR4+0x188], UR6 ;  /* 0x0001880604ff75b2 */ /* 0x0002620008000100 */
[----:B------:R-:W-:Y:S01]  /*0e90*/  NOP ;  /* 0x0000000000007918 */ /* 0x000fe20000000000 */
.L_x_15:
[----:B-123--:R-:W1:Y:S01]  /*0ea0*/  LDCU UR4, c[0x0][0x36c] ;  /* 0x00006d80ff0477ac */ /* 0x00ee620008000800 */
[----:B------:R-:W-:Y:S01]  /*0eb0*/  ISETP.NE.OR P3, PT, R0, 0x2, !P3 ;  /* 0x000000020000780c */ /* 0x000fe20005f65670 */
[----:B------:R-:W-:Y:S01]  /*0ec0*/  NOP ;  /* 0x0000000000007918 */ /* 0x000fe20000000000 */
[----:B------:R-:W-:Y:S01]  /*0ed0*/  LOP3.LUT R0, R55, 0x1f, RZ, 0xc0, !PT ;  /* 0x0000001f37007812 */ /* 0x000fe200078ec0ff */
[----:B------:R-:W-:Y:S02]  /*0ee0*/  UISETP.NE.AND UP4, UPT, UR22, URZ, UPT ;  /* 0x000000ff1600728c */ /* 0x000fe4000bf85270 */
[----:B-1----:R-:W-:-:S09]  /*0ef0*/  UISETP.EQ.U32.AND UP5, UPT, UR4, 0x1, UPT ;  /* 0x000000010400788c */ /* 0x002fd2000bfa2070 */
[----:B------:R-:W-:Y:S05]  /*0f00*/  BRA.U !UP5, `(.L_x_16) ;  /* 0x000000010d087547 */ /* 0x000fea000b800000 */
[----:B----4-:R-:W-:Y:S01]  /*0f10*/  UCGABAR_ARV ;  /* 0x00000000000079c7 */ /* 0x010fe20008000000 */
[----:B------:R-:W-:Y:S05]  /*0f20*/  BRA `(.L_x_17) ;  /* 0x0000000000047947 */ /* 0x000fea0003800000 */
.L_x_16:
[----:B----4-:R-:W-:Y:S01]  /*0f30*/  NOP ;  /* 0x0000000000007918 */ /* 0x010fe20000000000 */
.L_x_17:
[----:B------:R-:W1:Y:S01]  /*0f40*/  S2UR UR29, SR_CTAID.X ;  /* 0x00000000001d79c3 */ /* 0x000e620000002500 */
[----:B------:R-:W-:-:S05]  /*0f50*/  CS2R.32 R48, SR_CgaSize ;  /* 0x0000000000307805 */ /* 0x000fca0000008a00 */
[----:B------:R-:W-:-:S05]  /*0f60*/  IMAD R48, R48, -0xa0, RZ ;  /* 0xffffff6030307824 */ /* 0x000fca00078e02ff */
[----:B------:R-:W-:-:S14]  /*0f70*/  R2UR UR5, R48 ;  /* 0x00000000300572ca */ /* 0x000fdc00000e0000 */
[----:B------:R-:W2:Y:S01]  /*0f80*/  LDCU UR5, c[0x0][UR5+0x2b0] ;  /* 0x00005600050577ac */ /* 0x000ea20008000800 */
[----:B------:R-:W-:-:S05]  /*0f90*/  CS2R.32 R48, SR_CgaSize ;  /* 0x0000000000307805 */ /* 0x000fca0000008a00 */
[----:B------:R-:W-:-:S05]  /*0fa0*/  IMAD R48, R48, -0xa0, RZ ;  /* 0xffffff6030307824 */ /* 0x000fca00078e02ff */
[----:B------:R-:W-:-:S14]  /*0fb0*/  R2UR UR4, R48 ;  /* 0x00000000300472ca */ /* 0x000fdc00000e0000 */
[----:B------:R-:W3:Y:S01]  /*0fc0*/  LDCU UR4, c[0x0][UR4+0x2b4] ;  /* 0x00005680040477ac */ /* 0x000ee20008000800 */
[----:B------:R-:W4:Y:S01]  /*0fd0*/  S2UR UR32, SR_CTAID.Y ;  /* 0x00000000002079c3 */ /* 0x000f220000002600 */
[----:B------:R-:W-:-:S05]  /*0fe0*/  CS2R.32 R48, SR_CgaSize ;  /* 0x0000000000307805 */ /* 0x000fca0000008a00 */
[----:B------:R-:W-:-:S05]  /*0ff0*/  IMAD R48, R48, -0xa0, RZ ;  /* 0xffffff6030307824 */ /* 0x000fca00078e02ff */
[----:B------:R-:W-:-:S14]  /*1000*/  R2UR UR7, R48 ;  /* 0x00000000300772ca */ /* 0x000fdc00000e0000 */
[----:B------:R-:W3:Y:S01]  /*1010*/  LDCU UR7, c[0x0][UR7+0x2a0] ;  /* 0x00005400070777ac */ /* 0x000ee20008000800 */
[----:B------:R-:W-:-:S05]  /*1020*/  CS2R.32 R48, SR_CgaSize ;  /* 0x0000000000307805 */ /* 0x000fca0000008a00 */
[----:B------:R-:W-:-:S05]  /*1030*/  IMAD R48, R48, -0xa0, RZ ;  /* 0xffffff6030307824 */ /* 0x000fca00078e02ff */
[----:B------:R-:W-:-:S14]  /*1040*/  R2UR UR8, R48 ;  /* 0x00000000300872ca */ /* 0x000fdc00000e0000 */
[----:B------:R-:W3:Y:S01]  /*1050*/  LDCU UR8, c[0x0][UR8+0x2a4] ;  /* 0x00005480080877ac */ /* 0x000ee20008000800 */
[----:B------:R-:W-:Y:S02]  /*1060*/  ULOP3.LUT UR46, UR54, 0x1, URZ, 0xc0, !UPT ;  /* 0x00000001362e7892 */ /* 0x000fe4000f8ec0ff */
[----:B------:R-:W-:Y:S02]  /*1070*/  USHF.R.U32.HI UR26, URZ, 0x1, UR54 ;  /* 0x00000001ff1a7899 */ /* 0x000fe40008011636 */
[----:B------:R-:W-:Y:S02]  /*1080*/  UISETP.GT.U32.AND UP1, UPT, UR46, 0xffff, UPT ;  /* 0x0000ffff2e00788c */ /* 0x000fe4000bf24070 */
[----:B------:R-:W-:Y:S01]  /*1090*/  USHF.L.U32 UR28, UR54, 0xa, URZ ;  /* 0x0000000a361c7899 */ /* 0x000fe200080006ff */
[----:B-1----:R-:W-:Y:S01]  /*10a0*/  I2FP.F32.U32 R3, UR29 ;  /* 0x0000001d00037c45 */ /* 0x002fe20008201000 */
[----:B------:R-:W1:Y:S04]  /*10b0*/  LDCU UR23, c[0x0][0xb24] ;  /* 0x00016480ff1777ac */ /* 0x000e680008000800 */
[----:B--2---:R-:W-:Y:S01]  /*10c0*/  FMUL R3, R3, UR5 ;  /* 0x0000000503037c20 */ /* 0x004fe20008400000 */
[----:B------:R-:W2:Y:S01]  /*10d0*/  LDCU UR40, c[0x0][0xb24] ;  /* 0x00016480ff2877ac */ /* 0x000ea20008000800 */
[----:B----4-:R-:W-:Y:S01]  /*10e0*/  I2FP.F32.U32 R2, UR32 ;  /* 0x0000002000027c45 */ /* 0x010fe20008201000 */
[----:B------:R-:W4:Y:S03]  /*10f0*/  LDCU UR31, c[0x0][0xb30] ;  /* 0x00016600ff1f77ac */ /* 0x000f260008000800 */
[----:B------:R-:W1:Y:S01]  /*1100*/  F2I.U32.TRUNC.NTZ R3, R3 ;  /* 0x0000000300037305 */ /* 0x000e62000020f000 */
[----:B---3--:R-:W-:Y:S01]  /*1110*/  FMUL R2, R2, UR4 ;  /* 0x0000000402027c20 */ /* 0x008fe20008400000 */
[----:B------:R-:W-:-:S02]  /*1120*/  ULOP3.LUT UR4, UR54, 0x2, URZ, 0xc0, !UPT ;  /* 0x0000000236047892 */ /* 0x000fc4000f8ec0ff */
[----:B------:R-:W-:Y:S02]  /*1130*/  USHF.L.U32 UR27, UR54, 0xb, URZ ;  /* 0x0000000b361b7899 */ /* 0x000fe400080006ff */
[----:B------:R-:W-:Y:S02]  /*1140*/  UISETP.GT.U32.AND UP0, UPT, UR4, 0xffff, UPT ;  /* 0x0000ffff0400788c */ /* 0x000fe4000bf04070 */
[----:B------:R-:W3:Y:S01]  /*1150*/  F2I.U32.TRUNC.NTZ R2, R2 ;  /* 0x0000000200027305 */ /* 0x000ee2000020f000 */
[----:B------:R-:W-:Y:S01]  /*1160*/  UMOV UR35, 0x5 ;  /* 0x0000000500237882 */ /* 0x000fe20000000000 */
[----:B------:R-:W-:Y:S02]  /*1170*/  USEL UR24, UR46, 0xffff, !UP1 ;  /* 0x0000ffff2e187887 */ /* 0x000fe4000c800000 */
[----:B------:R-:W-:Y:S01]  /*1180*/  USEL UR25, UR4, 0xffff, !UP0 ;  /* 0x0000ffff04197887 */ /* 0x000fe2000c000000 */
[----:B-1----:R-:W-:Y:S02]  /*1190*/  R2UR UR5, R3 ;  /* 0x00000000030572ca */ /* 0x002fe400000e0000 */
[----:B---3--:R-:W-:-:S02]  /*11a0*/  R2UR UR6, R2 ;  /* 0x00000000020672ca */ /* 0x008fc400000e0000 */
[----:B------:R-:W-:-:S09]  /*11b0*/  PRMT R2, RZ, 0x7610, R2 ;  /* 0x00007610ff027816 */ /* 0x000fd20000000002 */
[----:B------:R-:W-:-:S04]  /*11c0*/  UIADD3 UR5, UPT, UPT, -UR5, URZ, URZ ;  /* 0x000000ff05057290 */ /* 0x000fc8000fffe1ff */
[----:B------:R-:W-:Y:S02]  /*11d0*/  UIMAD UR5, UR7, UR5, UR29 ;  /* 0x00000005070572a4 */ /* 0x000fe4000f8e021d */
[----:B------:R-:W-:-:S04]  /*11e0*/  UIADD3 UR4, UPT, UPT, -UR6, URZ, URZ ;  /* 0x000000ff06047290 */ /* 0x000fc8000fffe1ff */
[----:B------:R-:W-:Y:S01]  /*11f0*/  IMAD.U32 R48, RZ, RZ, UR5 ;  /* 0x00000005ff307e24 */ /* 0x000fe2000f8e00ff */
[----:B------:R-:W-:-:S06]  /*1200*/  UIMAD UR4, UR8, UR4, UR32 ;  /* 0x00000004080472a4 */ /* 0x000fcc000f8e0220 */
[----:B------:R-:W-:Y:S01]  /*1210*/  IMAD.U32 R47, RZ, RZ, UR4 ;  /* 0x00000004ff2f7e24 */ /* 0x000fe2000f8e00ff */
[----:B--2-4-:R-:W-:Y:S06]  /*1220*/  BRA.U UP4, `(.L_x_18) ;  /* 0x0000000104447547 */ /* 0x014fec000b800000 */
[----:B------:R-:W-:Y:S02]  /*1230*/  R2UR UR4, R47 ;  /* 0x000000002f0472ca */ /* 0x000fe400000e0000 */
[----:B------:R-:W-:-:S11]  /*1240*/  R2UR UR6, R48 ;  /* 0x00000000300672ca */ /* 0x000fd600000e0000 */
[----:B------:R-:W-:Y:S02]  /*1250*/  UISETP.NE.AND UP0, UPT, UR4, URZ, UPT ;  /* 0x000000ff0400728c */ /* 0x000fe4000bf05270 */
[----:B------:R-:W-:Y:S02]  /*1260*/  UISETP.NE.AND UP1, UPT, UR4, 0x1, UPT ;  /* 0x000000010400788c */ /* 0x000fe4000bf25270 */
[----:B------:R-:W-:Y:S02]  /*1270*/  UISETP.NE.AND UP2, UPT, UR6, URZ, UP0 ;  /* 0x000000ff0600728c */ /* 0x000fe40008745270 */
[----:B------:R-:W-:Y:S02]  /*1280*/  USEL UR4, URZ, 0x2, UP0 ;  /* 0x00000002ff047887 */ /* 0x000fe40008000000 */
[----:B------:R-:W-:Y:S02]  /*1290*/  USEL UR8, URZ, 0x1, UP2 ;  /* 0x00000001ff087887 */ /* 0x000fe40009000000 */
[----:B------:R-:W-:-:S02]  /*12a0*/  UISETP.NE.AND UP2, UPT, UR6, URZ, UPT ;  /* 0x000000ff0600728c */ /* 0x000fc4000bf45270 */
[----:B------:R-:W-:Y:S02]  /*12b0*/  USEL UR5, URZ, 0x4, UP1 ;  /* 0x00000004ff057887 */ /* 0x000fe40008800000 */
[----:B------:R-:W-:Y:S02]  /*12c0*/  UISETP.NE.AND UP0, UPT, UR6, 0x1, UPT ;  /* 0x000000010600788c */ /* 0x000fe4000bf05270 */
[----:B------:R-:W-:Y:S02]  /*12d0*/  USEL UR6, URZ, 0x8, UP1 ;  /* 0x00000008ff067887 */ /* 0x000fe40008800000 */
[----:B------:R-:W-:Y:S02]  /*12e0*/  USEL UR7, UR5, 0x4, UP2 ;  /* 0x0000000405077887 */ /* 0x000fe40009000000 */
[----:B------:R-:W-:Y:S02]  /*12f0*/  USEL UR4, UR4, 0x2, UP0 ;  /* 0x0000000204047887 */ /* 0x000fe40008000000 */
[----:B------:R-:W-:-:S02]  /*1300*/  USEL UR5, UR6, 0x8, UP0 ;  /* 0x0000000806057887 */ /* 0x000fc40008000000 */
[----:B------:R-:W-:-:S04]  /*1310*/  UIADD3 UR4, UPT, UPT, UR4, UR7, UR8 ;  /* 0x0000000704047290 */ /* 0x000fc8000fffe008 */
[----:B------:R-:W-:-:S06]  /*1320*/  UIADD3 UR4, UPT, UPT, UR4, UR5, URZ ;  /* 0x0000000504047290 */ /* 0x000fcc000fffe0ff */
[----:B------:R-:W-:-:S07]  /*1330*/  IMAD.U32 R2, RZ, RZ, UR4 ;  /* 0x00000004ff027e24 */ /* 0x000fce000f8e00ff */
.L_x_18:
[----:B------:R-:W1:Y:S01]  /*1340*/  S2UR UR36, SR_CTAID.Z ;  /* 0x00000000002479c3 */ /* 0x000e620000002700 */
[----:B------:R-:W-:Y:S01]  /*1350*/  UISETP.GE.AND UP0, UPT, UR23, 0x1, UPT ;  /* 0x000000011700788c */ /* 0x000fe2000bf06270 */
[----:B------:R-:W-:-:S08]  /*1360*/  UMOV UR34, 0x3 ;  /* 0x0000000300227882 */ /* 0x000fd00000000000 */
[----:B------:R-:W-:Y:S05]  /*1370*/  BRA.U !UP0, `(.L_x_19) ;  /* 0x0000000108d47547 */ /* 0x000fea000b800000 */
[----:B------:R-:W2:Y:S01]  /*1380*/  LDCU.128 UR12, c[0x0][0xb10] ;  /* 0x00016200ff0c77ac */ /* 0x000ea20008000c00 */
[----:B------:R-:W3:Y:S01]  /*1390*/  LDCU UR6, c[0x0][0x370] ;  /* 0x00006e00ff0677ac */ /* 0x000ee20008000800 */
[----:B------:R-:W4:Y:S01]  /*13a0*/  LDCU UR5, c[0x0][0x374] ;  /* 0x00006e80ff0577ac */ /* 0x000f220008000800 */
[----:B------:R-:W1:Y:S01]  /*13b0*/  LDCU UR30, c[0x0][0xb0c] ;  /* 0x00016180ff1e77ac */ /* 0x000e620008000800 */
[----:B------:R-:W1:Y:S01]  /*13c0*/  LDCU UR4, c[0x0][0xb20] ;  /* 0x00016400ff0477ac */ /* 0x000e620008000800 */
[----:B------:R-:W1:Y:S01]  /*13d0*/  LDCU.64 UR8, c[0x0][0xb28] ;  /* 0x00016500ff0877ac */ /* 0x000e620008000a00 */
[----:B--2---:R-:W-:Y:S02]  /*13e0*/  UISETP.NE.AND UP0, UPT, UR14, 0x1, UPT ;  /* 0x000000010e00788c */ /* 0x004fe4000bf05270 */
[----:B----4-:R-:W-:Y:S02]  /*13f0*/  UIMAD.WIDE.U32 UR10, UR5, UR15, URZ ;  /* 0x0000000f050a72a5 */ /* 0x010fe4000f8e00ff */
[----:B---3--:R-:W-:-:S02]  /*1400*/  UIMAD.WIDE.U32 UR18, UR6, UR12, URZ ;  /* 0x0000000c061272a5 */ /* 0x008fc4000f8e00ff */
[----:B-1----:R-:W-:Y:S02]  /*1410*/  UISETP.NE.AND UP1, UPT, UR30, 0x1, UPT ;  /* 0x000000011e00788c */ /* 0x002fe4000bf25270 */
[----:B------:R-:W-:Y:S01]  /*1420*/  UISETP.NE.AND UP2, UPT, UR23, 0x1, UPT ;  /* 0x000000011700788c */ /* 0x000fe2000bf45270 */
[----:B------:R-:W-:Y:S02]  /*1430*/  UMOV UR10, UR11 ;  /* 0x0000000b000a7c82 */ /* 0x000fe40008000000 */
[----:B------:R-:W-:Y:S01]  /*1440*/  UMOV UR18, UR19 ;  /* 0x0000001300127c82 */ /* 0x000fe20008000000 */
[----:B------:R-:W-:Y:S02]  /*1450*/  @UP0 USHF.R.U32.HI UR5, URZ, UR4, UR10 ;  /* 0x00000004ff050299 */ /* 0x000fe4000801160a */
[----:B------:R-:W-:Y:S02]  /*1460*/  UIMAD.WIDE.U32 UR20, UR32, UR15, URZ ;  /* 0x0000000f201472a5 */ /* 0x000fe4000f8e00ff */
[----:B------:R-:W-:-:S02]  /*1470*/  UIMAD.WIDE.U32 UR10, UR5, UR8, URZ ;  /* 0x00000008050a72a5 */ /* 0x000fc4000f8e00ff */
[----:B------:R-:W-:Y:S02]  /*1480*/  @UP1 USHF.R.U32.HI UR6, URZ, UR13, UR18 ;  /* 0x0000000dff061299 */ /* 0x000fe40008011612 */
[----:B------:R-:W-:Y:S02]  /*1490*/  UIMAD.WIDE.U32 UR16, UR29, UR12, URZ ;  /* 0x0000000c1d1072a5 */ /* 0x000fe4000f8e00ff */
[----:B------:R-:W-:Y:S01]  /*14a0*/  UIMAD.WIDE.U32 UR18, UR6, UR8, URZ ;  /* 0x00000008061272a5 */ /* 0x000fe2000f8e00ff */
[----:B------:R-:W-:Y:S01]  /*14b0*/  UMOV UR20, UR21 ;  /* 0x0000001500147c82 */ /* 0x000fe20008000000 */
[----:B------:R-:W-:Y:S01]  /*14c0*/  UMOV UR10, UR11 ;  /* 0x0000000b000a7c82 */ /* 0x000fe20008000000 */
[----:B------:R-:W-:Y:S02]  /*14d0*/  USHF.R.U32.HI UR20, URZ, UR4, UR20 ;  /* 0x00000004ff147299 */ /* 0x000fe40008011614 */
[----:B------:R-:W-:Y:S02]  /*14e0*/  @UP2 USHF.R.U32.HI UR5, URZ, UR9, UR10 ;  /* 0x00000009ff052299 */ /* 0x000fe4000801160a */
[----:B------:R-:W-:Y:S01]  /*14f0*/  UMOV UR7, UR19 ;  /* 0x0000001300077c82 */ /* 0x000fe20008000000 */
[----:B------:R-:W-:Y:S01]  /*1500*/  UMOV UR16, UR17 ;  /* 0x0000001100107c82 */ /* 0x000fe20008000000 */
[----:B------:R-:W-:-:S02]  /*1510*/  @UP2 USHF.R.U32.HI UR6, URZ, UR9, UR7 ;  /* 0x00000009ff062299 */ /* 0x000fc40008011607 */
[----:B------:R-:W-:Y:S02]  /*1520*/  USHF.R.U32.HI UR13, URZ, UR13, UR16 ;  /* 0x0000000dff0d7299 */ /* 0x000fe40008011610 */
[----:B------:R-:W-:Y:S02]  /*1530*/  USEL UR4, UR32, UR20, !UP0 ;  /* 0x0000001420047287 */ /* 0x000fe4000c000000 */
[----:B------:R-:W-:Y:S02]  /*1540*/  UIMAD UR7, UR5, UR23, URZ ;  /* 0x00000017050772a4 */ /* 0x000fe4000f8e02ff */
[----:B------:R-:W-:Y:S02]  /*1550*/  USEL UR5, UR29, UR13, !UP1 ;  /* 0x0000000d1d057287 */ /* 0x000fe4000c800000 */
[----:B------:R-:W-:Y:S02]  /*1560*/  UIMAD UR12, UR6, UR23, URZ ;  /* 0x00000017060c72a4 */ /* 0x000fe4000f8e02ff */
[----:B------:R-:W-:-:S02]  /*1570*/  UISETP.GE.AND UP0, UPT, UR4, UR7, UPT ;  /* 0x000000070400728c */ /* 0x000fc4000bf06270 */
[----:B------:R-:W-:Y:S02]  /*1580*/  UIMAD.WIDE.U32 UR10, UR4, UR8, URZ ;  /* 0x00000008040a72a5 */ /* 0x000fe4000f8e00ff */
[----:B------:R-:W-:Y:S02]  /*1590*/  UISETP.GE.OR UP0, UPT, UR5, UR12, UP0 ;  /* 0x0000000c0500728c */ /* 0x000fe40008706670 */
[----:B------:R-:W-:Y:S02]  /*15a0*/  UIMAD.WIDE.U32 UR12, UR5, UR8, URZ ;  /* 0x00000008050c72a5 */ /* 0x000fe4000f8e00ff */
[----:B------:R-:W-:Y:S01]  /*15b0*/  UIADD3 UR10, UPT, UPT, -UR4, URZ, URZ ;  /* 0x000000ff040a7290 */ /* 0x000fe2000fffe1ff */
[----:B------:R-:W-:Y:S01]  /*15c0*/  UMOV UR8, UR11 ;  /* 0x0000000b00087c82 */ /* 0x000fe20008000000 */
[----:B------:R-:W-:Y:S02]  /*15d0*/  UIADD3 UR11, UPT, UPT, -UR5, URZ, URZ ;  /* 0x000000ff050b7290 */ /* 0x000fe4000fffe1ff */
[----:B------:R-:W-:-:S03]  /*15e0*/  USHF.R.U32.HI UR8, URZ, UR9, UR8 ;  /* 0x00000009ff087299 */ /* 0x000fc60008011608 */
[----:B------:R-:W-:Y:S01]  /*15f0*/  @!UP0 UMOV UR7, UR13 ;  /* 0x0000000d00078c82 */ /* 0x000fe20008000000 */
[----:B------:R-:W-:Y:S02]  /*1600*/  UIMAD UR32, UR14, UR10, UR32 ;  /* 0x0000000a0e2072a4 */ /* 0x000fe4000f8e0220 */
[----:B------:R-:W-:Y:S02]  /*1610*/  USEL UR8, UR4, UR8, !UP2 ;  /* 0x0000000804087287 */ /* 0x000fe4000d000000 */
[----:B------:R-:W-:Y:S02]  /*1620*/  @!UP0 USHF.R.U32.HI UR7, URZ, UR9, UR7 ;  /* 0x00000009ff078299 */ /* 0x000fe40008011607 */
[----:B------:R-:W-:Y:S02]  /*1630*/  UIADD3 UR9, UPT, UPT, -UR8, URZ, URZ ;  /* 0x000000ff08097290 */ /* 0x000fe4000fffe1ff */
[----:B------:R-:W-:Y:S02]  /*1640*/  @!UP0 USEL UR7, UR5, UR7, !UP2 ;  /* 0x0000000705078287 */ /* 0x000fe4000d000000 */
[----:B------:R-:W-:-:S02]  /*1650*/  UIMAD UR9, UR23, UR9, UR4 ;  /* 0x00000009170972a4 */ /* 0x000fc4000f8e0204 */
[----:B------:R-:W-:Y:S02]  /*1660*/  @!UP0 UIADD3 UR8, UPT, UPT, UR8, -UR7, URZ ;  /* 0x8000000708088290 */ /* 0x000fe4000fffe0ff */
[----:B------:R-:W-:Y:S02]  /*1670*/  @!UP0 UIMAD UR6, UR9, UR6, UR7 ;  /* 0x00000006090682a4 */ /* 0x000fe4000f8e0207 */
[----:B------:R-:W-:Y:S02]  /*1680*/  @!UP0 UIMAD UR4, UR8, UR23, UR5 ;  /* 0x00000017080482a4 */ /* 0x000fe4000f8e0205 */
[----:B------:R-:W-:Y:S02]  /*1690*/  UIMAD UR29, UR30, UR11, UR29 ;  /* 0x0000000b1e1d72a4 */ /* 0x000fe4000f8e021d */
[----:B------:R-:W-:Y:S01]  /*16a0*/  UIMAD UR32, UR4, UR14, UR32 ;  /* 0x0000000e042072a4 */ /* 0x000fe2000f8e0220 */
[----:B------:R-:W-:Y:S02]  /*16b0*/  @!UP0 UMOV UR5, UR6 ;  /* 0x0000000600058c82 */ /* 0x000fe40008000000 */
[----:B------:R-:W-:-:S12]  /*16c0*/  UIMAD UR29, UR5, UR30, UR29 ;  /* 0x0000001e051d72a4 */ /* 0x000fd8000f8e021d */
.L_x_19:
[----:B------:R-:W-:Y:S02]  /*16d0*/  UISETP.NE.AND UP1, UPT, UR31, 0x1, UPT ;  /* 0x000000011f00788c */ /* 0x000fe4000bf25270 */
[----:B------:R-:W-:Y:S02]  /*16e0*/  ULOP3.LUT UR24, UR24, 0xffff, URZ, 0xc0, !UPT ;  /* 0x0000ffff18187892 */ /* 0x000fe4000f8ec0ff */
[----:B------:R-:W-:Y:S02]  /*16f0*/  ULOP3.LUT UR21, UR25, 0xffff, URZ, 0xc0, !UPT ;  /* 0x0000ffff19157892 */ /* 0x000fe4000f8ec0ff */
[----:B------:R-:W-:Y:S02]  /*1700*/  UISETP.NE.AND UP0, UPT, UR22, 0x2, UPT ;  /* 0x000000021600788c */ /* 0x000fe4000bf05270 */
[----:B------:R-:W-:Y:S02]  /*1710*/  ULOP3.LUT UR28, UR28, 0x800, URZ, 0xc0, !UPT ;  /* 0x000008001c1c7892 */ /* 0x000fe4000f8ec0ff */
[----:B------:R-:W-:-:S02]  /*1720*/  ULOP3.LUT UR27, UR27, 0x800, URZ, 0xc0, !UPT ;  /* 0x000008001b1b7892 */ /* 0x000fc4000f8ec0ff */
[----:B------:R-:W-:Y:S02]  /*1730*/  USHF.L.U32 UR24, UR35, UR24, URZ ;  /* 0x0000001823187299 */ /* 0x000fe400080006ff */
[----:B------:R-:W-:Y:S01]  /*1740*/  USHF.L.U32 UR21, UR34, UR21, URZ ;  /* 0x0000001522157299 */ /* 0x000fe200080006ff */
[----:B------:R-:W-:Y:S11]  /*1750*/  BRA.U UP1, `(.L_x_20) ;  /* 0x0000000101447547 */ /* 0x000ff6000b800000 */
[----:B------:R-:W2:Y:S01]  /*1760*/  LDCU.128 UR8, c[0x0][0xb10] ;  /* 0x00016200ff0877ac */ /* 0x000ea20008000c00 */
[----:B------:R-:W3:Y:S01]  /*1770*/  LDCU UR12, c[0x0][0xb0c] ;  /* 0x00016180ff0c77ac */ /* 0x000ee20008000800 */
[----:B------:R-:W4:Y:S01]  /*1780*/  LDCU UR13, c[0x0][0xb20] ;  /* 0x00016400ff0d77ac */ /* 0x000f220008000800 */
[----:B--2---:R-:W-:Y:S02]  /*1790*/  UIMAD.WIDE.U32 UR6, UR29, UR8, URZ ;  /* 0x000000081d0672a5 */ /* 0x004fe4000f8e00ff */
[----:B------:R-:W-:Y:S02]  /*17a0*/  UIMAD.WIDE.U32 UR4, UR32, UR11, URZ ;  /* 0x0000000b200472a5 */ /* 0x000fe4000f8e00ff */
[----:B---3--:R-:W-:Y:S02]  /*17b0*/  UISETP.NE.AND UP2, UPT, UR12, 0x1, UPT ;  /* 0x000000010c00788c */ /* 0x008fe4000bf45270 */
[----:B------:R-:W-:Y:S01]  /*17c0*/  UISETP.NE.AND UP1, UPT, UR10, 0x1, UPT ;  /* 0x000000010a00788c */ /* 0x000fe2000bf25270 */
[----:B------:R-:W-:-:S02]  /*17d0*/  UMOV UR6, UR7 ;  /* 0x0000000700067c82 */ /* 0x000fc40008000000 */
[----:B------:R-:W-:Y:S01]  /*17e0*/  UMOV UR4, UR5 ;  /* 0x0000000500047c82 */ /* 0x000fe20008000000 */
[----:B------:R-:W-:Y:S02]  /*17f0*/  USHF.R.U32.HI UR9, URZ, UR9, UR6 ;  /* 0x00000009ff097299 */ /* 0x000fe40008011606 */
[----:B----4-:R-:W-:Y:S02]  /*1800*/  USHF.R.U32.HI UR4, URZ, UR13, UR4 ;  /* 0x0000000dff047299 */ /* 0x010fe40008011604 */
[----:B------:R-:W-:Y:S02]  /*1810*/  USEL UR5, UR29, UR9, !UP2 ;  /* 0x000000091d057287 */ /* 0x000fe4000d000000 */
[----:B------:R-:W-:-:S04]  /*1820*/  USEL UR4, UR32, UR4, !UP1 ;  /* 0x0000000420047287 */ /* 0x000fc8000c800000 */
[----:B------:R-:W-:Y:S02]  /*1830*/  UIADD3 UR6, UPT, UPT, UR5, -UR4, URZ ;  /* 0x8000000405067290 */ /* 0x000fe4000fffe0ff */
[----:B------:R-:W-:Y:S02]  /*1840*/  UIADD3 UR4, UPT, UPT, -UR5, UR4, URZ ;  /* 0x0000000405047290 */ /* 0x000fe4000fffe1ff */
[----:B------:R-:W-:Y:S02]  /*1850*/  UIMAD UR32, UR6, UR10, UR32 ;  /* 0x0000000a062072a4 */ /* 0x000fe4000f8e0220 */
[----:B------:R-:W-:-:S12]  /*1860*/  UIMAD UR29, UR4, UR12, UR29 ;  /* 0x0000000c041d72a4 */ /* 0x000fd8000f8e021d */
.L_x_20:
[----:B------:R-:W-:Y:S05]  /*1870*/  BRA.U !UP5, `(.L_x_21) ;  /* 0x000000010d0c7547 */ /* 0x000fea000b800000 */
[----:B------:R-:W-:Y:S01]  /*1880*/  UCGABAR_WAIT ;  /* 0x0000000000007dc7 */ /* 0x000fe20008000000 */
[----:B------:R-:W-:Y:S01]  /*1890*/  CCTL.IVALL ;  /* 0x00000000ff00798f */ /* 0x000fe20002000000 */
[----:B------:R-:W-:Y:S05]  /*18a0*/  BRA `(.L_x_22) ;  /* 0x0000000000047947 */ /* 0x000fea0003800000 */
.L_x_21:
[----:B------:R-:W-:Y:S06]  /*18b0*/  BAR.SYNC.DEFER_BLOCKING 0x0 ;  /* 0x0000000000007b1d */ /* 0x000fec0000010000 */
.L_x_22:
[----:B------:R-:W-:Y:S05]  /*18c0*/  BRA.U UP0, `(.L_x_23) ;  /* 0x0000001900307547 */ /* 0x000fea000b800000 */
[----:B------:R-:W2:Y:S01]  /*18d0*/  LDCU UR6, c[0x0][0x38c] ;  /* 0x00007180ff0677ac */ /* 0x000ea20008000800 */
[----:B------:R-:W-:Y:S01]  /*18e0*/  PLOP3.LUT P1, PT, PT, PT, UP3, 0x80, 0x8 ;  /* 0x000000000008781c */ /* 0x000fe20003f2f038 */
[----:B------:R-:W-:Y:S01]  /*18f0*/  IMAD.MOV.U32 R12, RZ, RZ, 0x1 ;  /* 0x00000001ff0c7424 */ /* 0x000fe200078e00ff */
[----:B------:R-:W-:Y:S01]  /*1900*/  ISETP.EQ.OR P2, PT, R0, RZ, P3 ;  /* 0x000000ff0000720c */ /* 0x000fe20001f42670 */
[----:B------:R-:W-:Y:S01]  /*1910*/  UISETP.NE.AND UP1, UPT, UR22, URZ, UPT ;  /* 0x000000ff1600728c */ /* 0x000fe2000bf25270 */
[----:B------:R-:W-:Y:S02]  /*1920*/  PLOP3.LUT P1, PT, P1, PT, PT, 0x8, 0x80 ;  /* 0x000000000080781c */ /* 0x000fe40000f2e170 */
[----:B------:R-:W-:Y:S01]  /*1930*/  CS2R R10, SRZ ;  /* 0x00000000000a7805 */ /* 0x000fe2000001ff00 */
[----:B------:R-:W-:Y:S01]  /*1940*/  IMAD.MOV.U32 R9, RZ, RZ, RZ ;  /* 0x000000ffff097224 */ /* 0x000fe200078e00ff */
[----:B------:R-:W3:Y:S01]  /*1950*/  LDCU UR41, c[0x0][0x370] ;  /* 0x00006e00ff2977ac */ /* 0x000ee20008000800 */
[----:B------:R-:W-:Y:S01]  /*1960*/  IMAD.MOV.U32 R8, RZ, RZ, 0x1 ;  /* 0x00000001ff087424 */ /* 0x000fe200078e00ff */
[----:B------:R-:W4:Y:S01]  /*1970*/  LDCU.64 UR30, c[0x0][0x348] ;  /* 0x00006900ff1e77ac */ /* 0x000f220008000a00 */
[----:B------:R-:W1:Y:S01]  /*1980*/  LDCU UR39, c[0x0][0x374] ;  /* 0x00006e80ff2777ac */ /* 0x000e620008000800 */
[----:B--2---:R-:W-:-:S02]  /*1990*/  UIADD3 UR5, UPT, UPT, UR6, 0x3f, URZ ;  /* 0x0000003f06057890 */ /* 0x004fc4000fffe0ff */
[----:B------:R-:W-:Y:S02]  /*19a0*/  UIADD3 UR47, UPT, UPT, UR6, 0x7e, URZ ;  /* 0x0000007e062f7890 */ /* 0x000fe4000fffe0ff */
[----:B------:R-:W-:-:S04]  /*19b0*/  USHF.R.S32.HI UR4, URZ, 0x1f, UR5 ;  /* 0x0000001fff047899 */ /* 0x000fc80008011405 */
[----:B------:R-:W-:Y:S02]  /*19c0*/  ULEA.HI UR4, UR4, UR5, URZ, 0x6 ;  /* 0x0000000504047291 */ /* 0x000fe4000f8f30ff */
[----:B------:R-:W-:Y:S02]  /*19d0*/  USHF.L.U32 UR5, UR26, 0x5, URZ ;  /* 0x000000051a057899 */ /* 0x000fe400080006ff */
[----:B------:R-:W-:Y:S02]  /*19e0*/  USHF.R.S32.HI UR43, URZ, 0x6, UR4 ;  /* 0x00000006ff2b7899 */ /* 0x000fe40008011404 */
[----:B------:R-:W-:Y:S02]  /*19f0*/  UIADD3 UR4, UPT, UPT, UR6, -0x1, URZ ;  /* 0xffffffff06047890 */ /* 0x000fe4000fffe0ff */
[----:B------:R-:W-:Y:S02]  /*1a00*/  UISETP.LT.U32.AND UP0, UPT, UR43, 0xd, UPT ;  /* 0x0000000d2b00788c */ /* 0x000fe4000bf01070 */
[----:B------:R-:W-:-:S02]  /*1a10*/  UISETP.GE.U32.AND UP2, UPT, UR4, -0x7f, UPT ;  /* 0xffffff810400788c */ /* 0x000fc4000bf46070 */
[----:B------:R-:W-:Y:S02]  /*1a20*/  USEL UR42, UR43, 0xd, UP0 ;  /* 0x0000000d2b2a7887 */ /* 0x000fe40008000000 */
[----:B------:R-:W-:Y:S02]  /*1a30*/  ULOP3.LUT UR44, UR5, 0x20, URZ, 0xe2, !UPT ;  /* 0x00000020052c7892 */ /* 0x000fe4000f8ee2ff */
[----:B------:R-:W-:Y:S02]  /*1a40*/  UIADD3 UR25, UPT, UPT, UR42, -0x1, URZ ;  /* 0xffffffff2a197890 */ /* 0x000fe4000fffe0ff */
[----:B------:R-:W-:Y:S02]  /*1a50*/  USEL UR26, UR33, 0x2, UP1 ;  /* 0x00000002211a7887 */ /* 0x000fe40008800000 */
[----:B------:R-:W-:Y:S02]  /*1a60*/  UIADD3 UR45, UPT, UPT, UR43, -UR42, URZ ;  /* 0x8000002a2b2d7290 */ /* 0x000fe4000fffe0ff */
[----:B------:R-:W-:Y:S01]  /*1a70*/  @UP2 UIADD3 UR25, UPT, UPT, UR42, URZ, URZ ;  /* 0x000000ff2a192290 */ /* 0x000fe2000fffe0ff */
[----:B------:R-:W-:-:S03]  /*1a80*/  UMOV UR5, URZ ;  /* 0x000000ff00057c82 */ /* 0x000fc60008000000 */
[----:B-1-34-:R-:W-:-:S12]  /*1a90*/  UIADD3 UR25, UPT, UPT, UR25, 0x1, URZ ;  /* 0x0000000119197890 */ /* 0x01afd8000fffe0ff */
.L_x_43:
[----:B------:R-:W-:Y:S01]  /*1aa0*/  UISETP.NE.AND UP0, UPT, UR54, URZ, UPT ;  /* 0x000000ff3600728c */ /* 0x000fe2000bf05270 */
[----:B------:R-:W1:Y:S08]  /*1ab0*/  S2UR UR54, SR_CgaCtaId ;  /* 0x00000000003679c3 */ /* 0x000e700000008800 */
[----:B------:R-:W-:Y:S05]  /*1ac0*/  BRA.U UP0, `(.L_x_24) ;  /* 0x0000000100347547 */ /* 0x000fea000b800000 */
[----:B------:R-:W2:Y:S01]  /*1ad0*/  S2R R0, SR_CgaCtaId ;  /* 0x0000000000007919 */ /* 0x000ea20000008800 */
[----:B------:R-:W-:-:S04]  /*1ae0*/  MOV R2, 0x400 ;  /* 0x0000040000027802 */ /* 0x000fc80000000f00 */
[----:B--2---:R-:W-:Y:S02]  /*1af0*/  LEA R0, R0, R2, 0x18 ;  /* 0x0000000200007211 */ /* 0x004fe400078ec0ff */
[----:B------:R-:W-:-:S03]  /*1b00*/  SHF.L.U32 R2, R8, 0x1f, RZ ;  /* 0x0000001f08027819 */ /* 0x000fc600000006ff */
[----:B------:R-:W-:-:S04]  /*1b10*/  IMAD R0, R9, 0x8, R0 ;  /* 0x0000000809007824 */ /* 0x000fc800078e0200 */
[----:B------:R-:W2:Y:S02]  /*1b20*/  SYNCS.PHASECHK.TRANS64.TRYWAIT P0, [R0+URZ+0x180], R2 ;  /* 0x00018002000075a7 */ /* 0x000ea400080011ff */
[----:B--2---:R-:W-:Y:S05]  /*1b30*/  @!P0 BRA `(.L_x_25) ;  /* 0x0000006000808947 */ /* 0x004fea0003800000 */
.L_x_132:
[----:B------:R-:W-:Y:S01]  /*1b40*/  VIADD R9, R9, 0x1 ;  /* 0x0000000109097836 */ /* 0x000fe20000000000 */
[----:B------:R2:W-:Y:S04]  /*1b50*/  SYNCS.ARRIVE.TRANS64.A1T0 RZ, [R0+URZ+0x170], RZ ;  /* 0x000170ff00ff79a7 */ /* 0x0005e800081000ff */
[----:B------:R-:W-:-:S04]  /*1b60*/  ISETP.NE.AND P0, PT, R9, 0x2, PT ;  /* 0x000000020900780c */ /* 0x000fc80003f05270 */
[----:B------:R-:W-:Y:S02]  /*1b70*/  SEL R9, R9, RZ, P0 ;  /* 0x000000ff09097207 */ /* 0x000fe40000000000 */
[----:B--2---:R-:W-:-:S04]  /*1b80*/  SEL R0, RZ, 0x1, P0 ;  /* 0x00000001ff007807 */ /* 0x004fc80000000000 */
[----:B------:R-:W-:-:S07]  /*1b90*/  LOP3.LUT R8, R8, R0, RZ, 0x3c, !PT ;  /* 0x0000000008087212 */ /* 0x000fce00078e3cff */
.L_x_24:
[----:B------:R-:W-:Y:S01]  /*1ba0*/  UMOV UR6, 0x400 ;  /* 0x0000040000067882 */ /* 0x000fe20000000000 */
[----:B------:R-:W-:Y:S01]  /*1bb0*/  SHF.L.U32 R0, R12, 0x1f, RZ ;  /* 0x0000001f0c007819 */ /* 0x000fe200000006ff */
[----:B-1----:R-:W-:Y:S02]  /*1bc0*/  ULEA UR6, UR54, UR6, 0x18 ;  /* 0x0000000636067291 */ /* 0x002fe4000f8ec0ff */
[----:B------:R-:W-:Y:S02]  /*1bd0*/  UISETP.GE.U32.AND UP0, UPT, UR47, 0x7f, UPT ;  /* 0x0000007f2f00788c */ /* 0x000fe4000bf06070 */
[----:B------:R-:W-:Y:S02]  /*1be0*/  ULEA UR4, UR5, UR6, 0x3 ;  /* 0x0000000605047291 */ /* 0x000fe4000f8e18ff */
[----:B------:R-:W-:Y:S02]  /*1bf0*/  ULEA UR11, UR32, UR46, 0x1 ;  /* 0x0000002e200b7291 */ /* 0x000fe4000f8e08ff */
[----:B------:R-:W-:-:S02]  /*1c00*/  ULEA UR35, UR29, UR44, 0x6 ;  /* 0x0000002c1d237291 */ /* 0x000fc4000f8e30ff */
[----:B------:R-:W-:Y:S01]  /*1c10*/  USHF.L.U32 UR11, UR11, 0x5, URZ ;  /* 0x000000050b0b7899 */ /* 0x000fe200080006ff */
[----:B------:R-:W-:Y:S02]  /*1c20*/  UMOV UR13, URZ ;  /* 0x000000ff000d7c82 */ /* 0x000fe40008000000 */
[----:B------:R1:W2:Y:S01]  /*1c30*/  SYNCS.PHASECHK.TRANS64.TRYWAIT P0, [UR4+0x68], R0 ;  /* 0x00006800ff0075a7 */ /* 0x0002a20008001104 */
[----:B------:R-:W-:Y:S08]  /*1c40*/  BRA.U !UP0, `(.L_x_26) ;  /* 0x0000000108cc7547 */ /* 0x000ff0000b800000 */
[----:B------:R-:W-:Y:S01]  /*1c50*/  UMOV UR7, URZ ;  /* 0x000000ff00077c82 */ /* 0x000fe20008000000 */
[----:B------:R-:W-:-:S05]  /*1c60*/  UMOV UR4, UR5 ;  /* 0x0000000500047c82 */ /* 0x000fca0008000000 */
.L_x_32:
[----:B------:R-:W-:Y:S01]  /*1c70*/  ULEA UR33, UR4, UR6, 0x3 ;  /* 0x0000000604217291 */ /* 0x000fe2000f8e18ff */
[----:B------:R-:W-:Y:S01]  /*1c80*/  @!P3 MOV R2, 0x4000 ;  /* 0x000040000002b802 */ /* 0x000fe20000000f00 */
[----:B--2-4-:R-:W-:Y:S10]  /*1c90*/  @P0 BRA `(.L_x_27) ;  /* 0x00000000000c0947 */ /* 0x014ff40003800000 */
[----:B------:R-:W-:-:S04]  /*1ca0*/  SHF.L.U32 R3, R12, 0x1f, RZ ;  /* 0x0000001f0c037819 */ /* 0x000fc800000006ff */
[----:B------:R-:W2:Y:S02]  /*1cb0*/  SYNCS.PHASECHK.TRANS64.TRYWAIT P0, [UR33+0x68], R3 ;  /* 0x00006803ff0075a7 */ /* 0x000ea40008001121 */
[----:B--2---:R-:W-:Y:S05]  /*1cc0*/  @!P0 BRA `(.L_x_28) ;  /* 0x0000006000308947 */ /* 0x004fea0003800000 */
.L_x_27:
[----:B------:R2:W-:Y:S01]  /*1cd0*/  @!P3 SYNCS.ARRIVE.TRANS64 RZ, [UR33], R2 ;  /* 0x00000002ffffb9a7 */ /* 0x0005e20008000021 */
[----:B------:R-:W-:-:S04]  /*1ce0*/  ULOP3.LUT UR5, UR26, 0x2, URZ, 0xfc, !UPT ;  /* 0x000000021a057892 */ /* 0x000fc8000f8efcff */
[----:B------:R-:W-:-:S09]  /*1cf0*/  UISETP.NE.AND UP0, UPT, UR5, 0x2, UPT ;  /* 0x000000020500788c */ /* 0x000fd2000bf05270 */
[----:B------:R-:W-:Y:S05]  /*1d00*/  BRA.U UP0, `(.L_x_29) ;  /* 0x0000000100047547 */ /* 0x000fea000b800000 */
[----:B------:R-:W-:Y:S05]  /*1d10*/  BPT.TRAP 0x1 ;  /* 0x000000040000795c */ /* 0x000fea0000300000 */
.L_x_29:
[----:B------:R-:W-:Y:S04]  /*1d20*/  BSSY.RECONVERGENT B0, `(.L_x_30) ;  /* 0x0000003000007945 */ /* 0x000fe80003800200 */
[----:B------:R-:W-:Y:S05]  /*1d30*/  @P2 BRA `(.L_x_31) ;  /* 0x0000000000042947 */ /* 0x000fea0003800000 */
[----:B------:R-:W-:Y:S05]  /*1d40*/  BPT.TRAP 0x1 ;  /* 0x000000040000795c */ /* 0x000fea0000300000 */
.L_x_31:
[----:B------:R-:W-:Y:S05]  /*1d50*/  BSYNC.RECONVERGENT B0 ;  /* 0x0000000000007941 */ /* 0x000fea0003800200 */
.L_x_30:
[----:B------:R-:W-:Y:S02]  /*1d60*/  UIADD3 UR5, UPT, UPT, UR4, 0x1, URZ ;  /* 0x0000000104057890 */ /* 0x000fe4000fffe0ff */
[----:B------:R-:W-:Y:S02]  /*1d70*/  USHF.L.U32 UR4, UR4, 0xc, URZ ;  /* 0x0000000c04047899 */ /* 0x000fe400080006ff */
[----:B------:R-:W-:Y:S02]  /*1d80*/  UISETP.NE.AND UP0, UPT, UR5, 0xd, UPT ;  /* 0x0000000d0500788c */ /* 0x000fe4000bf05270 */
[----:B------:R-:W-:Y:S02]  /*1d90*/  ULOP3.LUT UR32, UR28, UR4, URZ, 0xfc, !UPT ;  /* 0x000000041c207292 */ /* 0x000fe4000f8efcff */
[----:B------:R-:W-:Y:S02]  /*1da0*/  USEL UR9, URZ, 0x1, UP0 ;  /* 0x00000001ff097887 */ /* 0x000fe40008000000 */
[----:B------:R-:W-:-:S02]  /*1db0*/  USEL UR5, UR5, URZ, UP0 ;  /* 0x000000ff05057287 */ /* 0x000fc40008000000 */
[----:B------:R-:W-:Y:S02]  /*1dc0*/  UIADD3 UR14, UP0, UPT, UR30, 0x180, URZ ;  /* 0x000001801e0e7890 */ /* 0x000fe4000ff1e0ff */
[----:B------:R-:W-:Y:S01]  /*1dd0*/  ULEA UR8, UR5, UR6, 0x3 ;  /* 0x0000000605087291 */ /* 0x000fe2000f8e18ff */
[----:B------:R-:W-:Y:S01]  /*1de0*/  LOP3.LUT R12, R12, UR9, RZ, 0x3c, !PT ;  /* 0x000000090c0c7c12 */ /* 0x000fe2000f8e3cff */
[----:B------:R-:W-:Y:S02]  /*1df0*/  ULOP3.LUT UR4, UR27, UR4, URZ, 0xfc, !UPT ;  /* 0x000000041b047292 */ /* 0x000fe4000f8efcff */
[----:B------:R-:W-:Y:S01]  /*1e00*/  USHF.L.U32 UR34, UR7, 0x6, URZ ;  /* 0x0000000607227899 */ /* 0x000fe200080006ff */
[----:B-1----:R-:W-:Y:S01]  /*1e10*/  SHF.L.U32 R0, R12, 0x1f, RZ ;  /* 0x0000001f0c007819 */ /* 0x002fe200000006ff */
[----:B------:R-:W-:Y:S02]  /*1e20*/  UIADD3 UR7, UPT, UPT, UR7, 0x1, URZ ;  /* 0x0000000107077890 */ /* 0x000fe4000fffe0ff */
[----:B------:R-:W-:Y:S01]  /*1e30*/  UIADD3 UR16, UP1, UPT, UR30, 0x80, URZ ;  /* 0x000000801e107890 */ /* 0x000fe2000ff3e0ff */
[----:B------:R3:W4:Y:S01]  /*1e40*/  SYNCS.PHASECHK.TRANS64.TRYWAIT P0, [UR8+0x68], R0 ;  /* 0x00006800ff0075a7 */ /* 0x0007220008001108 */
[----:B------:R-:W-:-:S02]  /*1e50*/  ULEA UR32, UR32, UR6, 0x1 ;  /* 0x0000000620207291 */ /* 0x000fc4000f8e08ff */
[----:B------:R-:W-:Y:S02]  /*1e60*/  ULEA UR4, UR4, UR6, 0x1 ;  /* 0x0000000604047291 */ /* 0x000fe4000f8e08ff */
[----:B------:R-:W-:Y:S02]  /*1e70*/  UIADD3.X UR15, UPT, UPT, URZ, UR31, URZ, UP0, !UPT ;  /* 0x0000001fff0f7290 */ /* 0x000fe400087fe4ff */
[----:B------:R-:W-:Y:S02]  /*1e80*/  UISETP.NE.AND UP0, UPT, UR7, UR25, UPT ;  /* 0x000000190700728c */ /* 0x000fe4000bf05270 */
[----:B------:R-:W-:Y:S02]  /*1e90*/  UIADD3.X UR17, UPT, UPT, URZ, UR31, URZ, UP1, !UPT ;  /* 0x0000001fff117290 */ /* 0x000fe40008ffe4ff */
[----:B------:R-:W-:Y:S02]  /*1ea0*/  UIADD3 UR32, UPT, UPT, UR32, 0x3400, URZ ;  /* 0x0000340020207890 */ /* 0x000fe4000fffe0ff */
[----:B------:R-:W-:-:S02]  /*1eb0*/  UIADD3 UR8, UPT, UPT, UR4, 0x1d400, URZ ;  /* 0x0001d40004087890 */ /* 0x000fc4000fffe0ff */
[----:B------:R-:W-:Y:S02]  /*1ec0*/  UPRMT UR13, URZ, 0x5410, UR24 ;  /* 0x00005410ff0d7896 */ /* 0x000fe40008000018 */
[----:B------:R-:W-:Y:S01]  /*1ed0*/  UPRMT UR4, URZ, 0x5410, UR21 ;  /* 0x00005410ff047896 */ /* 0x000fe20008000015 */
[----:B------:R-:W-:Y:S01]  /*1ee0*/  UMOV UR18, 0x0 ;  /* 0x0000000000127882 */ /* 0x000fe20000000000 */
[----:B------:R-:W-:Y:S01]  /*1ef0*/  UMOV UR19, 0x10000000 ;  /* 0x1000000000137882 */ /* 0x000fe20000000000 */
[----:B------:R-:W-:Y:S01]  /*1f00*/  UMOV UR12, UR36 ;  /* 0x00000024000c7c82 */ /* 0x000fe20008000000 */
[----:B------:R-:W-:Y:S01]  /*1f10*/  UMOV UR9, UR33 ;  /* 0x0000002100097c82 */ /* 0x000fe20008000000 */
[----:B------:R-:W-:Y:S02]  /*1f20*/  UMOV UR10, UR34 ;  /* 0x00000022000a7c82 */ /* 0x000fe40008000000 */
[----:B------:R1:W-:Y:S02]  /*1f30*/  UTMALDG.3D.MULTICAST [UR32], [UR16], UR13, desc[UR18] ;  /* 0x00001220100073b4 */ /* 0x0003e4000801180d */
[----:B------:R2:W-:Y:S01]  /*1f40*/  UTMALDG.3D.MULTICAST [UR8], [UR14], UR4, desc[UR18] ;  /* 0x000012080e0073b4 */ /* 0x0005e20008011804 */
[----:B-1----:R-:W-:Y:S01]  /*1f50*/  UMOV UR13, UR25 ;  /* 0x00000019000d7c82 */ /* 0x002fe20008000000 */
[----:B--2---:R-:W-:Y:S01]  /*1f60*/  UMOV UR4, UR5 ;  /* 0x0000000500047c82 */ /* 0x004fe20008000000 */
[----:B---3--:R-:W-:Y:S05]  /*1f70*/  BRA.U UP0, `(.L_x_32) ;  /* 0xfffffffd003c7547 */ /* 0x008fea000b83ffff */
.L_x_26:
[----:B------:R-:W-:Y:S01]  /*1f80*/  ULEA UR4, UR5, UR6, 0x3 ;  /* 0x0000000605047291 */ /* 0x000fe2000f8e18ff */
[----:B-1----:R-:W-:Y:S01]  /*1f90*/  SHF.L.U32 R0, R12, 0x1f, RZ ;  /* 0x0000001f0c007819 */ /* 0x002fe200000006ff */
[----:B------:R-:W-:Y:S01]  /*1fa0*/  @!P1 SYNCS.ARRIVE.TRANS64.A1T0 RZ, [UR6+0x108], RZ ;  /* 0x000108ffffff99a7 */ /* 0x000fe20008100006 */
[----:B------:R-:W-:-:S06]  /*1fb0*/  UISETP.GT.AND UP0, UPT, UR43, UR42, UPT ;  /* 0x0000002a2b00728c */ /* 0x000fcc000bf04270 */
[----:B--2-4-:R1:W2:Y:S03]  /*1fc0*/  SYNCS.PHASECHK.TRANS64.TRYWAIT P0, [UR4+0x68], R0 ;  /* 0x00006800ff0075a7 */ /* 0x0142a60008001104 */
[----:B------:R-:W-:Y:S05]  /*1fd0*/  BRA.U !UP0, `(.L_x_33) ;  /* 0x0000000108d07547 */ /* 0x000fea000b800000 */
[----:B------:R-:W-:Y:S01]  /*1fe0*/  UIADD3 UR29, UPT, UPT, UR45, UR13, URZ ;  /* 0x0000000d2d1d7290 */ /* 0x000fe2000fffe0ff */
[----:B------:R-:W-:-:S11]  /*1ff0*/  UMOV UR4, UR5 ;  /* 0x0000000500047c82 */ /* 0x000fd60008000000 */
.L_x_39:
[----:B------:R-:W-:Y:S01]  /*2000*/  ULEA UR17, UR4, UR6, 0x3 ;  /* 0x0000000604117291 */ /* 0x000fe2000f8e18ff */
[----:B--2---:R-:W-:Y:S01]  /*2010*/  @!P3 MOV R2, 0x4000 ;  /* 0x000040000002b802 */ /* 0x004fe20000000f00 */
[----:B--2-4-:R-:W-:Y:S10]  /*2020*/  @P0 BRA `(.L_x_34) ;  /* 0x00000000000c0947 */ /* 0x014ff40003800000 */
[----:B------:R-:W-:-:S04]  /*2030*/  SHF.L.U32 R3, R12, 0x1f, RZ ;  /* 0x0000001f0c037819 */ /* 0x000fc800000006ff */
[----:B------:R-:W2:Y:S02]  /*2040*/  SYNCS.PHASECHK.TRANS64.TRYWAIT P0, [UR17+0x68], R3 ;  /* 0x00006803ff0075a7 */ /* 0x000ea40008001111 */
[----:B--2---:R-:W-:Y:S05]  /*2050*/  @!P0 BRA `(.L_x_35) ;  /* 0x0000005c00648947 */ /* 0x004fea0003800000 */
.L_x_34:
[----:B------:R2:W-:Y:S01]  /*2060*/  @!P3 SYNCS.ARRIVE.TRANS64 RZ, [UR17], R2 ;  /* 0x00000002ffffb9a7 */ /* 0x0005e20008000011 */
[----:B------:R-:W-:-:S04]  /*2070*/  ULOP3.LUT UR5, UR26, 0x2, URZ, 0xfc, !UPT ;  /* 0x000000021a057892 */ /* 0x000fc8000f8efcff */
[----:B------:R-:W-:-:S09]  /*2080*/  UISETP.NE.AND UP0, UPT, UR5, 0x2, UPT ;  /* 0x000000020500788c */ /* 0x000fd2000bf05270 */
[----:B------:R-:W-:Y:S05]  /*2090*/  BRA.U UP0, `(.L_x_36) ;  /* 0x0000000100047547 */ /* 0x000fea000b800000 */
[----:B------:R-:W-:Y:S05]  /*20a0*/  BPT.TRAP 0x1 ;  /* 0x000000040000795c */ /* 0x000fea0000300000 */
.L_x_36:
[----:B------:R-:W-:Y:S04]  /*20b0*/  BSSY.RECONVERGENT B0, `(.L_x_37) ;  /* 0x0000003000007945 */ /* 0x000fe80003800200 */
[----:B------:R-:W-:Y:S05]  /*20c0*/  @P2 BRA `(.L_x_38) ;  /* 0x0000000000042947 */ /* 0x000fea0003800000 */
[----:B------:R-:W-:Y:S05]  /*20d0*/  BPT.TRAP 0x1 ;  /* 0x000000040000795c */ /* 0x000fea0000300000 */
.L_x_38:
[----:B------:R-:W-:Y:S05]  /*20e0*/  BSYNC.RECONVERGENT B0 ;  /* 0x0000000000007941 */ /* 0x000fea0003800200 */
.L_x_37:
[----:B------:R-:W-:Y:S02]  /*20f0*/  UIADD3 UR5, UPT, UPT, UR4, 0x1, URZ ;  /* 0x0000000104057890 */ /* 0x000fe4000fffe0ff */
[----:B------:R-:W-:Y:S02]  /*2100*/  USHF.L.U32 UR4, UR4, 0xc, URZ ;  /* 0x0000000c04047899 */ /* 0x000fe400080006ff */
[----:B------:R-:W-:Y:S02]  /*2110*/  UISETP.NE.AND UP0, UPT, UR5, 0xd, UPT ;  /* 0x0000000d0500788c */ /* 0x000fe4000bf05270 */
[----:B------:R-:W-:Y:S02]  /*2120*/  USHF.L.U32 UR18, UR13, 0x6, URZ ;  /* 0x000000060d127899 */ /* 0x000fe400080006ff */
[----:B------:R-:W-:Y:S02]  /*2130*/  USEL UR8, URZ, 0x1, UP0 ;  /* 0x00000001ff087887 */ /* 0x000fe40008000000 */
[----:B------:R-:W-:-:S02]  /*2140*/  USEL UR5, UR5, URZ, UP0 ;  /* 0x000000ff05057287 */ /* 0x000fc40008000000 */
[----:B------:R-:W-:Y:S02]  /*2150*/  UIADD3 UR22, UP0, UPT, UR30, 0x180, URZ ;  /* 0x000001801e167890 */ /* 0x000fe4000ff1e0ff */
[----:B------:R-:W-:Y:S01]  /*2160*/  ULEA UR7, UR5, UR6, 0x3 ;  /* 0x0000000605077291 */ /* 0x000fe2000f8e18ff */
[----:B------:R-:W-:Y:S01]  /*2170*/  LOP3.LUT R12, R12, UR8, RZ, 0x3c, !PT ;  /* 0x000000080c0c7c12 */ /* 0x000fe2000f8e3cff */
[----:B------:R-:W-:Y:S02]  /*2180*/  ULOP3.LUT UR8, UR27, UR4, URZ, 0xfc, !UPT ;  /* 0x000000041b087292 */ /* 0x000fe4000f8efcff */
[----:B------:R-:W-:Y:S01]  /*2190*/  UIADD3 UR13, UPT, UPT, UR13, 0x1, URZ ;  /* 0x000000010d0d7890 */ /* 0x000fe2000fffe0ff */
[----:B-1----:R-:W-:Y:S01]  /*21a0*/  SHF.L.U32 R0, R12, 0x1f, RZ ;  /* 0x0000001f0c007819 */ /* 0x002fe200000006ff */
[----:B------:R-:W-:Y:S02]  /*21b0*/  UIADD3 UR14, UP1, UPT, UR30, 0x80, URZ ;  /* 0x000000801e0e7890 */ /* 0x000fe4000ff3e0ff */
[----:B------:R-:W-:Y:S01]  /*21c0*/  UIADD3.X UR23, UPT, UPT, URZ, UR31, URZ, UP0, !UPT ;  /* 0x0000001fff177290 */ /* 0x000fe200087fe4ff */
[----:B------:R3:W4:Y:S01]  /*21d0*/  SYNCS.PHASECHK.TRANS64.TRYWAIT P0, [UR7+0x68], R0 ;  /* 0x00006800ff0075a7 */ /* 0x0007220008001107 */
[----:B------:R-:W-:-:S02]  /*21e0*/  ULOP3.LUT UR7, UR28, UR4, URZ, 0xfc, !UPT ;  /* 0x000000041c077292 */ /* 0x000fc4000f8efcff */
[----:B------:R-:W-:Y:S02]  /*21f0*/  ULEA UR8, UR8, UR6, 0x1 ;  /* 0x0000000608087291 */ /* 0x000fe4000f8e08ff */
[----:B------:R-:W-:Y:S02]  /*2200*/  ULEA UR7, UR7, UR6, 0x1 ;  /* 0x0000000607077291 */ /* 0x000fe4000f8e08ff */
[----:B------:R-:W-:Y:S02]  /*2210*/  UISETP.NE.AND UP0, UPT, UR13, UR29, UPT ;  /* 0x0000001d0d00728c */ /* 0x000fe4000bf05270 */
[----:B------:R-:W-:Y:S02]  /*2220*/  UIADD3 UR16, UPT, UPT, UR7, 0x3400, URZ ;  /* 0x0000340007107890 */ /* 0x000fe4000fffe0ff */
[----:B------:R-:W-:Y:S02]  /*2230*/  UIADD3.X UR15, UPT, UPT, URZ, UR31, URZ, UP1, !UPT ;  /* 0x0000001fff0f7290 */ /* 0x000fe40008ffe4ff */
[----:B------:R-:W-:-:S02]  /*2240*/  UPRMT UR7, URZ, 0x5410, UR24 ;  /* 0x00005410ff077896 */ /* 0x000fc40008000018 */
[----:B------:R-:W-:Y:S02]  /*2250*/  UIADD3 UR8, UPT, UPT, UR8, 0x1d400, URZ ;  /* 0x0001d40008087890 */ /* 0x000fe4000fffe0ff */
[----:B------:R-:W-:Y:S01]  /*2260*/  UPRMT UR4, URZ, 0x5410, UR21 ;  /* 0x00005410ff047896 */ /* 0x000fe20008000015 */
[----:B------:R-:W-:Y:S01]  /*2270*/  UMOV UR32, 0x0 ;  /* 0x0000000000207882 */ /* 0x000fe20000000000 */
[----:B------:R-:W-:Y:S01]  /*2280*/  UMOV UR33, 0x10000000 ;  /* 0x1000000000217882 */ /* 0x000fe20000000000 */
[----:B------:R-:W-:Y:S01]  /*2290*/  UMOV UR19, UR35 ;  /* 0x0000002300137c82 */ /* 0x000fe20008000000 */
[----:B------:R-:W-:Y:S01]  /*22a0*/  UMOV UR20, UR36 ;  /* 0x0000002400147c82 */ /* 0x000fe20008000000 */
[----:B------:R-:W-:Y:S01]  /*22b0*/  UMOV UR12, UR36 ;  /* 0x00000024000c7c82 */ /* 0x000fe20008000000 */
[----:B------:R-:W-:Y:S01]  /*22c0*/  UMOV UR9, UR17 ;  /* 0x0000001100097c82 */ /* 0x000fe20008000000 */
[----:B------:R-:W-:Y:S01]  /*22d0*/  UMOV UR10, UR18 ;  /* 0x00000012000a7c82 */ /* 0x000fe20008000000 */
[----:B------:R-:W-:Y:S01]  /*22e0*/  UTMALDG.3D.MULTICAST [UR16], [UR14], UR7, desc[UR32] ;  /* 0x000020100e0073b4 */ /* 0x000fe20008011807 */
[----:B------:R1:W-:Y:S02]  /*22f0*/  UTMALDG.3D.MULTICAST [UR8], [UR22], UR4, desc[UR32] ;  /* 0x00002008160073b4 */ /* 0x0003e40008011804 */
[----:B-1----:R-:W-:Y:S01]  /*2300*/  UMOV UR4, UR5 ;  /* 0x0000000500047c82 */ /* 0x002fe20008000000 */
[----:B---3--:R-:W-:Y:S05]  /*2310*/  BRA.U UP0, `(.L_x_39) ;  /* 0xfffffffd00387547 */ /* 0x008fea000b83ffff */
.L_x_33:
[C---:B------:R-:W-:Y:S01]  /*2320*/  LEA R3, R11.reuse, UR6, 0x3 ;  /* 0x000000060b037c11 */ /* 0x040fe2000f8e18ff */
[----:B------:R-:W-:Y:S01]  /*2330*/  NOP ;  /* 0x0000000000007918 */ /* 0x000fe20000000000 */
[----:B-1----:R-:W-:Y:S02]  /*2340*/  SHF.L.U32 R0, R10, 0x1f, RZ ;  /* 0x0000001f0a007819 */ /* 0x002fe400000006ff */
[----:B------:R-:W-:Y:S02]  /*2350*/  LEA R4, R11, UR6, 0x4 ;  /* 0x000000060b047c11 */ /* 0x000fe4000f8e20ff */
[----:B--2-4-:R-:W1:Y:S02]  /*2360*/  SYNCS.PHASECHK.TRANS64.TRYWAIT P0, [R3+URZ+0x110], R0 ;  /* 0x00011000030075a7 */ /* 0x014e6400080011ff */
[----:B-1----:R-:W-:Y:S05]  /*2370*/  @!P0 BRA `(.L_x_40) ;  /* 0x0000005800b48947 */ /* 0x002fea0003800000 */
.L_x_135:
[----:B------:R-:W2:Y:S01]  /*2380*/  LDS.128 R4, [R4+0x1a0] ;  /* 0x0001a00004047984 */ /* 0x000ea20000000c00 */
[----:B------:R-:W-:Y:S01]  /*2390*/  UISETP.GE.AND UP0, UPT, UR40, 0x1, UPT ;  /* 0x000000012800788c */ /* 0x000fe2000bf06270 */
[----:B------:R-:W-:Y:S01]  /*23a0*/  @!PT LDS RZ, [RZ] ;  /* 0x00000000fffff984 */ /* 0x000fe20000000800 */
[----:B------:R-:W-:Y:S01]  /*23b0*/  @!PT LDS RZ, [RZ] ;  /* 0x00000000fffff984 */ /* 0x000fe20000000800 */
[----:B------:R-:W-:Y:S01]  /*23c0*/  @!PT LDS RZ, [RZ] ;  /* 0x00000000fffff984 */ /* 0x000fe20000000800 */
[----:B------:R-:W-:Y:S01]  /*23d0*/  @!PT LDS RZ, [RZ] ;  /* 0x00000000fffff984 */ /* 0x000fe20000000800 */
[----:B------:R3:W-:Y:S06]  /*23e0*/  MEMBAR.ALL.CTA ;  /* 0x0000000000007992 */ /* 0x0007ec0000008000 */
[----:B---3--:R-:W3:Y:S01]  /*23f0*/  FENCE.VIEW.ASYNC.S ;  /* 0x00000000000073c6 */ /* 0x008ee20000000000 */
[----:B--2---:R-:W-:-:S13]  /*2400*/  LOP3.LUT P0, RZ, R6, 0x1, RZ, 0xc0, !PT ;  /* 0x0000000106ff7812 */ /* 0x004fda000780c0ff */
[----:B---3--:R-:W-:Y:S01]  /*2410*/  VOTEU.ANY UP1, P0 ;  /* 0x0000000000ff7886 */ /* 0x008fe20000020100 */
[----:B------:R-:W-:-:S13]  /*2420*/  PLOP3.LUT P0, PT, PT, PT, UP1, 0x80, 0x8 ;  /* 0x000000000008781c */ /* 0x000fda0003f0f018 */
[----:B-1----:R-:W-:Y:S02]  /*2430*/  @P0 LOP3.LUT R0, R5, 0xffff, RZ, 0xc0, !PT ;  /* 0x0000ffff05000812 */ /* 0x002fe400078ec0ff */
[----:B------:R-:W-:Y:S02]  /*2440*/  @P0 MOV R2, R4 ;  /* 0x0000000400020202 */ /* 0x000fe40000000f00 */
[----:B------:R-:W-:Y:S01]  /*2450*/  @P0 R2UR UR7, R0 ;  /* 0x00000000000702ca */ /* 0x000fe200000e0000 */
[----:B------:R-:W-:Y:S01]  /*2460*/  VIADD R0, R3, 0x120 ;  /* 0x0000012003007836 */ /* 0x000fe20000000000 */
[----:B------:R-:W-:Y:S02]  /*2470*/  @P0 SHF.R.U32.HI R4, RZ, 0x10, R5 ;  /* 0x00000010ff040819 */ /* 0x000fe40000011605 */
[----:B------:R-:W-:Y:S02]  /*2480*/  @P0 R2UR UR8, R2 ;  /* 0x00000000020802ca */ /* 0x000fe400000e0000 */
[----:B------:R-:W-:-:S02]  /*2490*/  PRMT R0, RZ, 0x654, R0 ;  /* 0x00000654ff007816 */ /* 0x000fc40000000000 */
[----:B------:R-:W-:Y:S02]  /*24a0*/  @P0 R2UR UR4, R4 ;  /* 0x00000000040402ca */ /* 0x000fe400000e0000 */
[----:B------:R1:W-:Y:S03]  /*24b0*/  SYNCS.ARRIVE.TRANS64.RED.A1T0 RZ, [R0+URZ], RZ ;  /* 0x000000ff00ff79a7 */ /* 0x0003e600081004ff */
[----:B------:R-:W-:-:S04]  /*24c0*/  @UP1 UMOV UR37, UR7 ;  /* 0x0000000700251c82 */ /* 0x000fc80008000000 */
[----:B------:R-:W-:-:S04]  /*24d0*/  @UP1 UMOV UR38, UR8 ;  /* 0x0000000800261c82 */ /* 0x000fc80008000000 */
[----:B------:R-:W-:Y:S01]  /*24e0*/  @UP1 UMOV UR36, UR4 ;  /* 0x0000000400241c82 */ /* 0x000fe20008000000 */
[----:B------:R-:W-:Y:S05]  /*24f0*/  BRA.U !UP0, `(.L_x_41) ;  /* 0x0000000108d47547 */ /* 0x000fea000b800000 */
[----:B------:R-:W2:Y:S01]  /*2500*/  LDCU.128 UR12, c[0x0][0xb10] ;  /* 0x00016200ff0c77ac */ /* 0x000ea20008000c00 */
[----:B------:R-:W3:Y:S01]  /*2510*/  LDCU UR29, c[0x0][0xb20] ;  /* 0x00016400ff1d77ac */ /* 0x000ee20008000800 */
[----:B------:R-:W4:Y:S01]  /*2520*/  LDCU UR20, c[0x0][0xb0c] ;  /* 0x00016180ff1477ac */ /* 0x000f220008000800 */
[----:B------:R-:W1:Y:S01]  /*2530*/  LDCU.64 UR10, c[0x0][0xb28] ;  /* 0x00016500ff0a77ac */ /* 0x000e620008000a00 */
[----:B------:R-:W-:Y:S02]  /*2540*/  UISETP.NE.AND UP3, UPT, UR40, 0x1, UPT ;  /* 0x000000012800788c */ /* 0x000fe4000bf65270 */
[----:B--2---:R-:W-:Y:S02]  /*2550*/  UIMAD.WIDE.U32 UR16, UR39, UR15, URZ ;  /* 0x0000000f271072a5 */ /* 0x004fe4000f8e00ff */
[----:B------:R-:W-:Y:S02]  /*2560*/  UIMAD.WIDE.U32 UR8, UR41, UR12, URZ ;  /* 0x0000000c290872a5 */ /* 0x000fe4000f8e00ff */
[----:B------:R-:W-:-:S02]  /*2570*/  UISETP.NE.AND UP0, UPT, UR14, 0x1, UPT ;  /* 0x000000010e00788c */ /* 0x000fc4000bf05270 */
[----:B------:R-:W-:Y:S01]  /*2580*/  UIMAD.WIDE.U32 UR22, UR37, UR15, URZ ;  /* 0x0000000f251672a5 */ /* 0x000fe2000f8e00ff */
[----:B------:R-:W-:Y:S02]  /*2590*/  UMOV UR16, UR17 ;  /* 0x0000001100107c82 */ /* 0x000fe40008000000 */
[----:B------:R-:W-:Y:S01]  /*25a0*/  UMOV UR8, UR9 ;  /* 0x0000000900087c82 */ /* 0x000fe20008000000 */
[----:B---3--:R-:W-:Y:S02]  /*25b0*/  USHF.R.U32.HI UR16, URZ, UR29, UR16 ;  /* 0x0000001dff107299 */ /* 0x008fe40008011610 */
[----:B----4-:R-:W-:Y:S02]  /*25c0*/  UISETP.NE.AND UP2, UPT, UR20, 0x1, UPT ;  /* 0x000000011400788c */ /* 0x010fe4000bf45270 */
[----:B------:R-:W-:Y:S02]  /*25d0*/  USHF.R.U32.HI UR8, URZ, UR13, UR8 ;  /* 0x0000000dff087299 */ /* 0x000fe40008011608 */
[----:B------:R-:W-:-:S02]  /*25e0*/  USEL UR7, UR39, UR16, !UP0 ;  /* 0x0000001027077287 */ /* 0x000fc4000c000000 */
[----:B------:R-:W-:Y:S02]  /*25f0*/  USEL UR8, UR41, UR8, !UP2 ;  /* 0x0000000829087287 */ /* 0x000fe4000d000000 */
[----:B-1----:R-:W-:Y:S01]  /*2600*/  UIMAD.WIDE.U32 UR16, UR7, UR10, URZ ;  /* 0x0000000a071072a5 */ /* 0x002fe2000f8e00ff */
[----:B------:R-:W-:Y:S01]  /*2610*/  UMOV UR4, UR23 ;  /* 0x0000001700047c82 */ /* 0x000fe20008000000 */
[----:B------:R-:W-:Y:S02]  /*2620*/  UIMAD.WIDE.U32 UR18, UR38, UR12, URZ ;  /* 0x0000000c261272a5 */ /* 0x000fe4000f8e00ff */
[----:B------:R-:W-:-:S03]  /*2630*/  UIMAD.WIDE.U32 UR22, UR8, UR10, URZ ;  /* 0x0000000a081672a5 */ /* 0x000fc6000f8e00ff */
[----:B------:R-:W-:Y:S01]  /*2640*/  UMOV UR16, UR17 ;  /* 0x0000001100107c82 */ /* 0x000fe20008000000 */
[----:B------:R-:W-:Y:S02]  /*2650*/  USHF.R.U32.HI UR4, URZ, UR29, UR4 ;  /* 0x0000001dff047299 */ /* 0x000fe40008011604 */
[----:B------:R-:W-:Y:S01]  /*2660*/  @UP3 USHF.R.U32.HI UR7, URZ, UR11, UR16 ;  /* 0x0000000bff073299 */ /* 0x000fe20008011610 */
[----:B------:R-:W-:Y:S01]  /*2670*/  UMOV UR18, UR19 ;  /* 0x0000001300127c82 */ /* 0x000fe20008000000 */
[----:B------:R-:W-:Y:S01]  /*2680*/  UMOV UR22, UR23 ;  /* 0x0000001700167c82 */ /* 0x000fe20008000000 */
[----:B------:R-:W-:Y:S02]  /*2690*/  USHF.R.U32.HI UR13, URZ, UR13, UR18 ;  /* 0x0000000dff0d7299 */ /* 0x000fe40008011612 */
[----:B------:R-:W-:Y:S02]  /*26a0*/  USEL UR4, UR37, UR4, !UP0 ;  /* 0x0000000425047287 */ /* 0x000fe4000c000000 */
[----:B------:R-:W-:-:S02]  /*26b0*/  @UP3 USHF.R.U32.HI UR8, URZ, UR11, UR22 ;  /* 0x0000000bff083299 */ /* 0x000fc40008011616 */
[----:B------:R-:W-:Y:S02]  /*26c0*/  UIMAD UR9, UR40, UR7, URZ ;  /* 0x00000007280972a4 */ /* 0x000fe4000f8e02ff */
[----:B------:R-:W-:Y:S02]  /*26d0*/  USEL UR7, UR38, UR13, !UP2 ;  /* 0x0000000d26077287 */ /* 0x000fe4000d000000 */
[----:B------:R-:W-:Y:S02]  /*26e0*/  UIMAD UR12, UR40, UR8, URZ ;  /* 0x00000008280c72a4 */ /* 0x000fe4000f8e02ff */
[----:B------:R-:W-:Y:S02]  /*26f0*/  UISETP.GE.AND UP0, UPT, UR4, UR9, UPT ;  /* 0x000000090400728c */ /* 0x000fe4000bf06270 */
[----:B------:R-:W-:Y:S02]  /*2700*/  UIMAD.WIDE.U32 UR16, UR4, UR10, URZ ;  /* 0x0000000a041072a5 */ /* 0x000fe4000f8e00ff */
[----:B------:R-:W-:-:S02]  /*2710*/  UISETP.GE.OR UP0, UPT, UR7, UR12, UP0 ;  /* 0x0000000c0700728c */ /* 0x000fc40008706670 */
        /* <DEDUP_REMOVED lines=19> */
.L_x_41:
[----:B------:R-:W2:Y:S02]  /*2850*/  LDCU UR4, c[0x0][0xb30] ;  /* 0x00016600ff0477ac */ /* 0x000ea40008000800 */
[----:B--2---:R-:W-:-:S09]  /*2860*/  UISETP.NE.AND UP0, UPT, UR4, 0x1, UPT ;  /* 0x000000010400788c */ /* 0x004fd2000bf05270 */
[----:B------:R-:W-:Y:S05]  /*2870*/  BRA.U UP0, `(.L_x_42) ;  /* 0x0000000100447547 */ /* 0x000fea000b800000 */
        /* <DEDUP_REMOVED lines=17> */
.L_x_42:
[----:B------:R-:W-:Y:S01]  /*2990*/  VIADD R11, R11, 0x1 ;  /* 0x000000010b0b7836 */ /* 0x000fe20000000000 */
[----:B------:R-:W-:Y:S02]  /*29a0*/  R2UR UR7, R48 ;  /* 0x00000000300772ca */ /* 0x000fe400000e0000 */
[----:B------:R-:W-:Y:S02]  /*29b0*/  R2UR UR4, R47 ;  /* 0x000000002f0472ca */ /* 0x000fe400000e0000 */
[C---:B------:R-:W-:Y:S02]  /*29c0*/  ISETP.NE.AND P0, PT, R11.reuse, 0x2, PT ;  /* 0x000000020b00780c */ /* 0x040fe40003f05270 */
[----:B------:R-:W-:Y:S02]  /*29d0*/  PLOP3.LUT P1, PT, PT, PT, PT, 0x80, 0x8 ;  /* 0x000000000008781c */ /* 0x000fe40003f2f070 */
[----:B-1----:R-:W-:Y:S02]  /*29e0*/  SEL R0, RZ, 0x1, P0 ;  /* 0x00000001ff007807 */ /* 0x002fe40000000000 */
[----:B------:R-:W-:-:S02]  /*29f0*/  SEL R11, R11, RZ, P0 ;  /* 0x000000ff0b0b7207 */ /* 0x000fc40000000000 */
[----:B------:R-:W-:Y:S01]  /*2a00*/  LOP3.LUT R10, R10, R0, RZ, 0x3c, !PT ;  /* 0x000000000a0a7212 */ /* 0x000fe200078e3cff */
[----:B------:R-:W-:Y:S02]  /*2a10*/  UIADD3 UR29, UPT, UPT, UR38, UR7, URZ ;  /* 0x00000007261d7290 */ /* 0x000fe4000fffe0ff */
[----:B------:R-:W-:Y:S01]  /*2a20*/  UIADD3 UR32, UPT, UPT, UR37, UR4, URZ ;  /* 0x0000000425207290 */ /* 0x000fe2000fffe0ff */
[----:B------:R-:W-:Y:S11]  /*2a30*/  BRA.U UP1, `(.L_x_43) ;  /* 0xfffffff101187547 */ /* 0x000ff6000b83ffff */
[----:B------:R-:W-:Y:S01]  /*2a40*/  UIADD3 UR7, UPT, UPT, UR6, 0x68, URZ ;  /* 0x0000006806077890 */ /* 0x000fe2000fffe0ff */
[----:B------:R-:W-:-:S03]  /*2a50*/  SHF.L.U32 R2, R12, 0x1f, RZ ;  /* 0x0000001f0c027819 */ /* 0x000fc600000006ff */
[----:B------:R-:W-:-:S09]  /*2a60*/  ULEA UR4, UR5, UR7, 0x3 ;  /* 0x0000000705047291 */ /* 0x000fd2000f8e18ff */
[----:B------:R-:W1:Y:S02]  /*2a70*/  SYNCS.PHASECHK.TRANS64.TRYWAIT P0, [UR4], R2 ;  /* 0x00000002ff0075a7 */ /* 0x000e640008001104 */
[----:B-1----:R-:W-:Y:S05]  /*2a80*/  @!P0 BRA `(.L_x_44) ;  /* 0x0000005400048947 */ /* 0x002fea0003800000 */
.L_x_137:
[----:B------:R-:W-:-:S04]  /*2a90*/  UIADD3 UR4, UPT, UPT, UR5, 0x1, URZ ;  /* 0x0000000105047890 */ /* 0x000fc8000fffe0ff */
[----:B------:R-:W-:-:S04]  /*2aa0*/  UISETP.NE.AND UP0, UPT, UR4, 0xd, UPT ;  /* 0x0000000d0400788c */ /* 0x000fc8000bf05270 */
[----:B------:R-:W-:Y:S02]  /*2ab0*/  USEL UR6, URZ, 0x1, UP0 ;  /* 0x00000001ff067887 */ /* 0x000fe40008000000 */
[----:B------:R-:W-:-:S04]  /*2ac0*/  USEL UR4, UR4, URZ, UP0 ;  /* 0x000000ff04047287 */ /* 0x000fc80008000000 */
[----:B------:R-:W-:Y:S01]  /*2ad0*/  ULEA UR5, UR4, UR7, 0x3 ;  /* 0x0000000704057291 */ /* 0x000fe2000f8e18ff */
[----:B-1----:R-:W-:-:S04]  /*2ae0*/  LOP3.LUT R2, R12, UR6, RZ, 0x3c, !PT ;  /* 0x000000060c027c12 */ /* 0x002fc8000f8e3cff */
[----:B------:R-:W-:-:S04]  /*2af0*/  SHF.L.U32 R3, R2, 0x1f, RZ ;  /* 0x0000001f02037819 */ /* 0x000fc800000006ff */
[----:B------:R-:W1:Y:S02]  /*2b00*/  SYNCS.PHASECHK.TRANS64.TRYWAIT P0, [UR5], R3 ;  /* 0x00000003ff0075a7 */ /* 0x000e640008001105 */
[----:B-1----:R-:W-:Y:S05]  /*2b10*/  @!P0 BRA `(.L_x_45) ;  /* 0x0000005000f88947 */ /* 0x002fea0003800000 */
.L_x_139:
[----:B------:R-:W-:-:S04]  /*2b20*/  UIADD3 UR4, UPT, UPT, UR4, 0x1, URZ ;  /* 0x0000000104047890 */ /* 0x000fc8000fffe0ff */
[----:B------:R-:W-:-:S04]  /*2b30*/  UISETP.NE.AND UP0, UPT, UR4, 0xd, UPT ;  /* 0x0000000d0400788c */ /* 0x000fc8000bf05270 */
[----:B------:R-:W-:Y:S02]  /*2b40*/  USEL UR6, URZ, 0x1, UP0 ;  /* 0x00000001ff067887 */ /* 0x000fe40008000000 */
[----:B------:R-:W-:-:S04]  /*2b50*/  USEL UR4, UR4, URZ, UP0 ;  /* 0x000000ff04047287 */ /* 0x000fc80008000000 */
[----:B------:R-:W-:Y:S01]  /*2b60*/  ULEA UR5, UR4, UR7, 0x3 ;  /* 0x0000000704057291 */ /* 0x000fe2000f8e18ff */
[----:B------:R-:W-:-:S04]  /*2b70*/  LOP3.LUT R2, R2, UR6, RZ, 0x3c, !PT ;  /* 0x0000000602027c12 */ /* 0x000fc8000f8e3cff */
[----:B-1----:R-:W-:-:S04]  /*2b80*/  SHF.L.U32 R3, R2, 0x1f, RZ ;  /* 0x0000001f02037819 */ /* 0x002fc800000006ff */
[----:B------:R-:W1:Y:S02]  /*2b90*/  SYNCS.PHASECHK.TRANS64.TRYWAIT P0, [UR5], R3 ;  /* 0x00000003ff0075a7 */ /* 0x000e640008001105 */
[----:B-1----:R-:W-:Y:S05]  /*2ba0*/  @!P0 BRA `(.L_x_46) ;  /* 0x0000005000ec8947 */ /* 0x002fea0003800000 */
.L_x_141:
        /* <DEDUP_REMOVED lines=9> */
.L_x_143:
        /* <DEDUP_REMOVED lines=9> */
.L_x_145:
        /* <DEDUP_REMOVED lines=9> */
.L_x_147:
        /* <DEDUP_REMOVED lines=9> */
.L_x_149:
        /* <DEDUP_REMOVED lines=9> */
.L_x_151:
        /* <DEDUP_REMOVED lines=9> */
.L_x_153:
        /* <DEDUP_REMOVED lines=9> */
.L_x_155:
        /* <DEDUP_REMOVED lines=9> */
.L_x_157:
        /* <DEDUP_REMOVED lines=9> */
.L_x_159:
[----:B------:R-:W-:-:S04]  /*30c0*/  UIADD3 UR4, UPT, UPT, UR4, 0x1, URZ ;  /* 0x0000000104047890 */ /* 0x000fc8000fffe0ff */
[----:B------:R-:W-:-:S04]  /*30d0*/  UISETP.NE.AND UP0, UPT, UR4, 0xd, UPT ;  /* 0x0000000d0400788c */ /* 0x000fc8000bf05270 */
[----:B------:R-:W-:Y:S02]  /*30e0*/  USEL UR5, URZ, 0x1, UP0 ;  /* 0x00000001ff057887 */ /* 0x000fe40008000000 */
[----:B------:R-:W-:-:S04]  /*30f0*/  USEL UR4, UR4, URZ, UP0 ;  /* 0x000000ff04047287 */ /* 0x000fc80008000000 */
[----:B------:R-:W-:Y:S01]  /*3100*/  ULEA UR4, UR4, UR7, 0x3 ;  /* 0x0000000704047291 */ /* 0x000fe2000f8e18ff */
[----:B------:R-:W-:-:S04]  /*3110*/  LOP3.LUT R2, R2, UR5, RZ, 0x3c, !PT ;  /* 0x0000000502027c12 */ /* 0x000fc8000f8e3cff */
[----:B------:R-:W-:Y:S01]  /*3120*/  SHF.L.U32 R2, R2, 0x1f, RZ ;  /* 0x0000001f02027819 */ /* 0x000fe200000006ff */
[----:B-1----:R-:W-:-:S07]  /*3130*/  IMAD.U32 R0, RZ, RZ, UR4 ;  /* 0x00000004ff007e24 */ /* 0x002fce000f8e00ff */
.L_x_56:
[----:B-1----:R1:W2:Y:S02]  /*3140*/  SYNCS.PHASECHK.TRANS64.TRYWAIT P0, [R0+URZ], R2 ;  /* 0x00000002000075a7 */ /* 0x0022a400080011ff */
[----:B--2---:R-:W-:Y:S05]  /*3150*/  @!P0 NANOSLEEP.SYNCS 0x989680 ;  /* 0x009896800000895d */ /* 0x004fea0003900000 */
[----:B------:R-:W2:Y:S02]  /*3160*/  @!P0 SYNCS.PHASECHK.TRANS64 P0, [R0+URZ], R2 ;  /* 0x00000002000085a7 */ /* 0x000ea400080010ff */
[----:B--2---:R-:W-:Y:S05]  /*3170*/  @P0 EXIT ;  /* 0x000000000000094d */ /* 0x004fea0003800000 */
[----:B------:R-:W-:Y:S05]  /*3180*/  BRA `(.L_x_56) ;  /* 0xfffffffc00ec7947 */ /* 0x000fea000383ffff */
.L_x_23:
[----:B------:R-:W-:-:S04]  /*3190*/  UISETP.NE.AND UP0, UPT, UR54, URZ, UPT ;  /* 0x000000ff3600728c */ /* 0x000fc8000bf05270 */
[----:B------:R-:W-:-:S09]  /*31a0*/  UISETP.NE.OR UP0, UPT, UR22, 0x1, UP0 ;  /* 0x000000011600788c */ /* 0x000fd20008705670 */
[----:B------:R-:W-:Y:S05]  /*31b0*/  BRA.U UP0, `(.L_x_57) ;  /* 0x0000000500487547 */ /* 0x000fea000b800000 */
[----:B------:R-:W-:Y:S01]  /*31c0*/  ISETP.GE.U32.AND P2, PT, R0, 0x4, PT ;  /* 0x000000040000780c */ /* 0x000fe20003f46070 */
[----:B------:R-:W-:Y:S01]  /*31d0*/  IMAD.MOV.U32 R12, RZ, RZ, 0x1 ;  /* 0x00000001ff0c7424 */ /* 0x000fe200078e00ff */
[----:B------:R-:W-:Y:S02]  /*31e0*/  CS2R R10, SRZ ;  /* 0x00000000000a7805 */ /* 0x000fe4000001ff00 */
[----:B------:R-:W-:Y:S01]  /*31f0*/  CS2R R8, SRZ ;  /* 0x0000000000087805 */ /* 0x000fe2000001ff00 */
[----:B------:R-:W-:Y:S01]  /*3200*/  UMOV UR6, 0x400 ;  /* 0x0000040000067882 */ /* 0x000fe20000000000 */
[----:B------:R-:W-:Y:S01]  /*3210*/  UMOV UR5, URZ ;  /* 0x000000ff00057c82 */ /* 0x000fe20008000000 */
[----:B------:R-:W-:-:S12]  /*3220*/  ULEA UR6, UR54, UR6, 0x18 ;  /* 0x0000000636067291 */ /* 0x000fd8000f8ec0ff */
.L_x_61:
[----:B------:R-:W-:Y:S02]  /*3230*/  LEA R2, R8, UR6, 0x3 ;  /* 0x0000000608027c11 */ /* 0x000fe4000f8e18ff */
[----:B------:R-:W-:-:S03]  /*3240*/  SHF.L.U32 R4, R9, 0x1f, RZ ;  /* 0x0000001f09047819 */ /* 0x000fc600000006ff */
[----:B------:R-:W-:Y:S01]  /*3250*/  VIADD R5, R2, 0x180 ;  /* 0x0000018002057836 */ /* 0x000fe20000000000 */
[----:B------:R-:W2:Y:S02]  /*3260*/  SYNCS.PHASECHK.TRANS64.TRYWAIT P0, [R2+URZ+0x170], R4 ;  /* 0x00017004020075a7 */ /* 0x000ea400080011ff */
[----:B--2---:R-:W-:Y:S05]  /*3270*/  @!P0 BRA `(.L_x_58) ;  /* 0x0000005000288947 */ /* 0x004fea0003800000 */
.L_x_160:
[----:B------:R-:W-:Y:S01]  /*3280*/  ULEA UR4, UR5, UR6, 0x3 ;  /* 0x0000000605047291 */ /* 0x000fe2000f8e18ff */
[----:B--2---:R-:W-:Y:S01]  /*3290*/  PRMT R2, RZ, 0x654, R5 ;  /* 0x00000654ff027816 */ /* 0x004fe20000000005 */
[----:B------:R-:W-:Y:S01]  /*32a0*/  @!P2 IMAD.MOV.U32 R4, RZ, RZ, 0x10 ;  /* 0x00000010ff04a424 */ /* 0x000fe200078e00ff */
[----:B------:R-:W-:Y:S01]  /*32b0*/  SHF.L.U32 R5, R12, 0x1f, RZ ;  /* 0x0000001f0c057819 */ /* 0x000fe200000006ff */
[----:B------:R-:W-:Y:S01]  /*32c0*/  UIADD3 UR7, UPT, UPT, UR4, 0x110, URZ ;  /* 0x0000011004077890 */ /* 0x000fe2000fffe0ff */
[----:B------:R2:W-:Y:S05]  /*32d0*/  SYNCS.ARRIVE.TRANS64.RED.A1T0 RZ, [R2+URZ], RZ ;  /* 0x000000ff02ff79a7 */ /* 0x0005ea00081004ff */
[----:B------:R-:W-:Y:S01]  /*32e0*/  IMAD.U32 R6, RZ, RZ, UR7 ;  /* 0x00000007ff067e24 */ /* 0x000fe2000f8e00ff */
[----:B------:R-:W3:Y:S04]  /*32f0*/  SYNCS.PHASECHK.TRANS64.TRYWAIT P0, [UR4+0x120], R5 ;  /* 0x00012005ff0075a7 */ /* 0x000ee80008001104 */
[----:B------:R-:W-:Y:S01]  /*3300*/  PRMT R6, R0, 0x654, R6 ;  /* 0x0000065400067816 */ /* 0x000fe20000000006 */
[----:B--23--:R-:W-:Y:S06]  /*3310*/  @!P0 BRA `(.L_x_59) ;  /* 0x0000005000148947 */ /* 0x00cfec0003800000 */
.L_x_162:
[----:B------:R-:W-:Y:S01]  /*3320*/  ULEA UR8, UR5, UR6, 0x4 ;  /* 0x0000000605087291 */ /* 0x000fe2000f8e20ff */
[----:B------:R-:W-:Y:S01]  /*3330*/  SEL R3, R6, R3, !P2 ;  /* 0x0000000306037207 */ /* 0x000fe20005000000 */
[----:B------:R-:W-:Y:S01]  /*3340*/  UIADD3 UR9, UPT, UPT, UR4, 0x110, URZ ;  /* 0x0000011004097890 */ /* 0x000fe2000fffe0ff */
[----:B--2---:R-:W-:Y:S01]  /*3350*/  LEA R2, R11, UR6, 0x3 ;  /* 0x000000060b027c11 */ /* 0x004fe2000f8e18ff */
[----:B------:R-:W-:Y:S01]  /*3360*/  UIADD3 UR8, UPT, UPT, UR8, 0x1a0, URZ ;  /* 0x000001a008087890 */ /* 0x000fe2000fffe0ff */
[----:B------:R2:W-:Y:S01]  /*3370*/  @!P2 SYNCS.ARRIVE.TRANS64.RED RZ, [R3+URZ], R4 ;  /* 0x0000000403ffa9a7 */ /* 0x0005e200080004ff */
[----:B------:R-:W-:Y:S01]  /*3380*/  UIADD3 UR4, UPT, UPT, UR5, 0x1, URZ ;  /* 0x0000000105047890 */ /* 0x000fe2000fffe0ff */
[----:B------:R-:W-:-:S03]  /*3390*/  VIADD R8, R8, 0x1 ;  /* 0x0000000108087836 */ /* 0x000fc60000000000 */
[----:B------:R-:W-:Y:S02]  /*33a0*/  UISETP.NE.AND UP0, UPT, UR4, 0x2, UPT ;  /* 0x000000020400788c */ /* 0x000fe4000bf05270 */
[----:B------:R-:W-:Y:S01]  /*33b0*/  ISETP.NE.AND P0, PT, R8, 0x2, PT ;  /* 0x000000020800780c */ /* 0x000fe20003f05270 */
[----:B------:R-:W-:Y:S06]  /*33c0*/  UGETNEXTWORKID.BROADCAST [UR8], [UR9] ;  /* 0x00000000080073ca */ /* 0x000fec0008000100 */
[----:B------:R-:W-:Y:S02]  /*33d0*/  USEL UR7, URZ, 0x1, UP0 ;  /* 0x00000001ff077887 */ /* 0x000fe40008000000 */
[----:B------:R-:W-:-:S04]  /*33e0*/  USEL UR5, UR4, URZ, UP0 ;  /* 0x000000ff04057287 */ /* 0x000fc80008000000 */
[----:B------:R-:W-:Y:S02]  /*33f0*/  LOP3.LUT R12, R12, UR7, RZ, 0x3c, !PT ;  /* 0x000000070c0c7c12 */ /* 0x000fe4000f8e3cff */
[----:B--2---:R-:W-:-:S04]  /*3400*/  SHF.L.U32 R4, R10, 0x1f, RZ ;  /* 0x0000001f0a047819 */ /* 0x004fc800000006ff */
[----:B------:R-:W2:Y:S02]  /*3410*/  SYNCS.PHASECHK.TRANS64.TRYWAIT P1, [R2+URZ+0x110], R4 ;  /* 0x00011004020075a7 */ /* 0x000ea400080211ff */
[----:B--2---:R-:W-:Y:S05]  /*3420*/  @!P1 BRA `(.L_x_60) ;  /* 0x0000004c00e89947 */ /* 0x004fea0003800000 */
.L_x_163:
[C---:B--2---:R-:W-:Y:S01]  /*3430*/  LEA R4, R11.reuse, UR6, 0x4 ;  /* 0x000000060b047c11 */ /* 0x044fe2000f8e20ff */
[----:B------:R-:W-:Y:S01]  /*3440*/  VIADD R2, R2, 0x120 ;  /* 0x0000012002027836 */ /* 0x000fe20000000000 */
[----:B------:R-:W-:Y:S01]  /*3450*/  SEL R8, R8, RZ, P0 ;  /* 0x000000ff08087207 */ /* 0x000fe20000000000 */
[----:B------:R-:W-:-:S03]  /*3460*/  VIADD R11, R11, 0x1 ;  /* 0x000000010b0b7836 */ /* 0x000fc60000000000 */
[----:B------:R-:W2:Y:S01]  /*3470*/  LDS.128 R4, [R4+0x1a0] ;  /* 0x0001a00004047984 */ /* 0x000ea20000000c00 */
[----:B------:R-:W-:Y:S02]  /*3480*/  PRMT R2, RZ, 0x654, R2 ;  /* 0x00000654ff027816 */ /* 0x000fe40000000002 */
[C---:B------:R-:W-:Y:S01]  /*3490*/  ISETP.NE.AND P1, PT, R11.reuse, 0x2, PT ;  /* 0x000000020b00780c */ /* 0x040fe20003f25270 */
[----:B------:R-:W-:Y:S01]  /*34a0*/  @!PT LDS RZ, [RZ] ;  /* 0x00000000fffff984 */ /* 0x000fe20000000800 */
[----:B------:R-:W-:Y:S01]  /*34b0*/  @!PT LDS RZ, [RZ] ;  /* 0x00000000fffff984 */ /* 0x000fe20000000800 */
[----:B------:R-:W-:Y:S01]  /*34c0*/  @!PT LDS RZ, [RZ] ;  /* 0x00000000fffff984 */ /* 0x000fe20000000800 */
[----:B------:R-:W-:Y:S01]  /*34d0*/  @!PT LDS RZ, [RZ] ;  /* 0x00000000fffff984 */ /* 0x000fe20000000800 */
[----:B------:R3:W-:Y:S06]  /*34e0*/  MEMBAR.ALL.CTA ;  /* 0x0000000000007992 */ /* 0x0007ec0000008000 */
[----:B---3--:R-:W3:Y:S01]  /*34f0*/  FENCE.VIEW.ASYNC.S ;  /* 0x00000000000073c6 */ /* 0x008ee20000000000 */
[----:B------:R-:W-:Y:S01]  /*3500*/  SEL R11, R11, RZ, P1 ;  /* 0x000000ff0b0b7207 */ /* 0x000fe20000800000 */
[----:B---3--:R3:W-:Y:S01]  /*3510*/  SYNCS.ARRIVE.TRANS64.RED.A1T0 RZ, [R2+URZ], RZ ;  /* 0x000000ff02ff79a7 */ /* 0x0087e200081004ff */
[----:B--2---:R-:W-:-:S02]  /*3520*/  LOP3.LUT P3, RZ, R6, 0x1, RZ, 0xc0, !PT ;  /* 0x0000000106ff7812 */ /* 0x004fc4000786c0ff */
[----:B------:R-:W-:-:S04]  /*3530*/  SEL R4, RZ, 0x1, P1 ;  /* 0x00000001ff047807 */ /* 0x000fc80000800000 */
[----:B------:R-:W-:Y:S02]  /*3540*/  LOP3.LUT R10, R10, R4, RZ, 0x3c, !PT ;  /* 0x000000040a0a7212 */ /* 0x000fe400078e3cff */
[----:B---3--:R-:W-:-:S04]  /*3550*/  SEL R2, RZ, 0x1, P0 ;  /* 0x00000001ff027807 */ /* 0x008fc80000000000 */
[----:B------:R-:W-:Y:S01]  /*3560*/  LOP3.LUT R9, R9, R2, RZ, 0x3c, !PT ;  /* 0x0000000209097212 */ /* 0x000fe200078e3cff */
[----:B------:R-:W-:Y:S06]  /*3570*/  @P3 BRA `(.L_x_61) ;  /* 0xfffffffc002c3947 */ /* 0x000fec000383ffff */
[----:B------:R-:W-:Y:S01]  /*3580*/  ULEA UR4, UR5, UR6, 0x3 ;  /* 0x0000000605047291 */ /* 0x000fe2000f8e18ff */
[----:B------:R-:W-:-:S08]  /*3590*/  SHF.L.U32 R2, R12, 0x1f, RZ ;  /* 0x0000001f0c027819 */ /* 0x000fd000000006ff */
[----:B------:R-:W2:Y:S02]  /*35a0*/  SYNCS.PHASECHK.TRANS64 P0, [UR4+0x120], R2 ;  /* 0x00012002ff0075a7 */ /* 0x000ea40008001004 */
[----:B--2---:R-:W-:Y:S05]  /*35b0*/  @P0 BRA `(.L_x_62) ;  /* 0x0000000000080947 */ /* 0x004fea0003800000 */
[----:B------:R-:W2:Y:S02]  /*35c0*/  SYNCS.PHASECHK.TRANS64.TRYWAIT P0, [UR4+0x120], R2 ;  /* 0x00012002ff0075a7 */ /* 0x000ea40008001104 */
[----:B--2---:R-:W-:Y:S05]  /*35d0*/  @!P0 BRA `(.L_x_63) ;  /* 0x0000004c00908947 */ /* 0x004fea0003800000 */
.L_x_62:
[----:B------:R-:W-:-:S04]  /*35e0*/  UIADD3 UR7, UPT, UPT, UR5, 0x1, URZ ;  /* 0x0000000105077890 */ /* 0x000fc8000fffe0ff */
[----:B------:R-:W-:-:S04]  /*35f0*/  UISETP.NE.AND UP0, UPT, UR7, 0x2, UPT ;  /* 0x000000020700788c */ /* 0x000fc8000bf05270 */
[----:B------:R-:W-:Y:S02]  /*3600*/  USEL UR8, URZ, 0x1, UP0 ;  /* 0x00000001ff087887 */ /* 0x000fe40008000000 */
[----:B------:R-:W-:-:S04]  /*3610*/  USEL UR7, UR7, URZ, UP0 ;  /* 0x000000ff07077287 */ /* 0x000fc80008000000 */
[----:B------:R-:W-:Y:S01]  /*3620*/  ULEA UR7, UR7, UR6, 0x3 ;  /* 0x0000000607077291 */ /* 0x000fe2000f8e18ff */
[----:B--2---:R-:W-:-:S04]  /*3630*/  LOP3.LUT R2, R12, UR8, RZ, 0x3c, !PT ;  /* 0x000000080c027c12 */ /* 0x004fc8000f8e3cff */
[----:B------:R-:W-:-:S04]  /*3640*/  SHF.L.U32 R0, R2, 0x1f, RZ ;  /* 0x0000001f02007819 */ /* 0x000fc800000006ff */
[----:B------:R-:W2:Y:S02]  /*3650*/  SYNCS.PHASECHK.TRANS64 P0, [UR7+0x120], R0 ;  /* 0x00012000ff0075a7 */ /* 0x000ea40008001007 */
[----:B-12---:R-:W-:Y:S05]  /*3660*/  @P0 EXIT ;  /* 0x000000000000094d */ /* 0x006fea0003800000 */
[----:B------:R-:W-:Y:S02]  /*3670*/  SHF.L.U32 R2, R2, 0x1f, RZ ;  /* 0x0000001f02027819 */ /* 0x000fe400000006ff */
[----:B------:R-:W-:-:S07]  /*3680*/  MOV R0, UR7 ;  /* 0x0000000700007c02 */ /* 0x000fce0008000f00 */
.L_x_64:
[----:B-1----:R1:W2:Y:S02]  /*3690*/  SYNCS.PHASECHK.TRANS64.TRYWAIT P0, [R0+URZ+0x120], R2 ;  /* 0x00012002000075a7 */ /* 0x0022a400080011ff */
[----:B--2---:R-:W-:Y:S05]  /*36a0*/  @!P0 NANOSLEEP.SYNCS 0x989680 ;  /* 0x009896800000895d */ /* 0x004fea0003900000 */
[----:B------:R-:W2:Y:S02]  /*36b0*/  @!P0 SYNCS.PHASECHK.TRANS64 P0, [R0+URZ+0x120], R2 ;  /* 0x00012002000085a7 */ /* 0x000ea400080010ff */
[----:B--2---:R-:W-:Y:S05]  /*36c0*/  @P0 EXIT ;  /* 0x000000000000094d */ /* 0x004fea0003800000 */
[----:B------:R-:W-:Y:S05]  /*36d0*/  BRA `(.L_x_64) ;  /* 0xfffffffc00ec7947 */ /* 0x000fea000383ffff */
.L_x_57:
[----:B------:R-:W-:Y:S05]  /*36e0*/  BRA.U UP4, `(.L_x_65) ;  /* 0x0000000d04d47547 */ /* 0x000fea000b800000 */
[----:B------:R-:W-:Y:S01]  /*36f0*/  UMOV UR4, 0x40 ;  /* 0x0000004000047882 */ /* 0x000fe20000000000 */
[----:B------:R-:W-:Y:S01]  /*3700*/  NOP ;  /* 0x0000000000007918 */ /* 0x000fe20000000000 */
[----:B------:R-:W-:Y:S01]  /*3710*/  ULEA UR5, UR54, UR4, 0x18 ;  /* 0x0000000436057291 */ /* 0x000fe2000f8ec0ff */
[----:B------:R-:W-:Y:S02]  /*3720*/  UMOV UR6, 0x400 ;  /* 0x0000040000067882 */ /* 0x000fe40000000000 */
[----:B------:R-:W-:-:S06]  /*3730*/  ULEA UR6, UR54, UR6, 0x18 ;  /* 0x0000000636067291 */ /* 0x000fcc000f8ec0ff */
[----:B------:R-:W2:Y:S02]  /*3740*/  LDS.U8 R0, [UR5+0x1c] ;  /* 0x00001c05ff007984 */ /* 0x000ea40008000000 */
[----:B--2---:R-:W-:-:S13]  /*3750*/  ISETP.NE.AND P0, PT, R0, RZ, PT ;  /* 0x000000ff0000720c */ /* 0x004fda0003f05270 */
[----:B------:R-:W-:Y:S05]  /*3760*/  @P0 BRA `(.L_x_66) ;  /* 0x0000000000580947 */ /* 0x000fea0003800000 */
[----:B------:R-:W-:-:S13]  /*3770*/  ELECT P0, URZ, PT ;  /* 0x0000000000ff782f */ /* 0x000fda0003800000 */
[----:B------:R-:W-:Y:S05]  /*3780*/  @!P0 BRA `(.L_x_67) ;  /* 0x0000000000608947 */ /* 0x000fea0003800000 */
[----:B------:R-:W-:Y:S01]  /*3790*/  UMOV UR4, 0x10 ;  /* 0x0000001000047882 */ /* 0x000fe20000000000 */
[----:B------:R-:W-:Y:S01]  /*37a0*/  HFMA2 R0, -RZ, RZ, 0, 5.9604644775390625e-08 ;  /* 0x00000001ff007431 */ /* 0x000fe200000001ff */
[----:B------:R-:W-:-:S03]  /*37b0*/  MOV R3, 0xffff ;  /* 0x0000ffff00037802 */ /* 0x000fc60000000f00 */
[----:B------:R-:W-:Y:S04]  /*37c0*/  DEPBAR.LE SB2, 0x36 ;  /* 0x0000ad800000791a */ /* 0x000fe80000000000 */
[----:B------:R-:W2:Y:S02]  /*37d0*/  UTCATOMSWS.FIND_AND_SET.ALIGN UP0, UR4, UR4 ;  /* 0x00000004000475e3 */ /* 0x000ea40008000800 */
[----:B--2---:R-:W-:Y:S01]  /*37e0*/  MOV R4, UR4 ;  /* 0x0000000400047c02 */ /* 0x004fe20008000f00 */
[----:B------:R-:W-:Y:S06]  /*37f0*/  BRA.U UP0, `(.L_x_68) ;  /* 0x0000000100187547 */ /* 0x000fec000b800000 */
.L_x_69:
[----:B------:R-:W-:Y:S05]  /*3800*/  NANOSLEEP 0x64 ;  /* 0x000000640000795d */ /* 0x000fea0003800000 */
[----:B------:R-:W-:-:S05]  /*3810*/  UMOV UR4, 0x10 ;  /* 0x0000001000047882 */ /* 0x000fca0000000000 */
[----:B------:R-:W-:Y:S04]  /*3820*/  DEPBAR.LE SB2, 0x36 ;  /* 0x0000ad800000791a */ /* 0x000fe80000000000 */
[----:B------:R-:W2:Y:S02]  /*3830*/  UTCATOMSWS.FIND_AND_SET.ALIGN UP0, UR4, UR4 ;  /* 0x00000004000475e3 */ /* 0x000ea40008000800 */
[----:B--2---:R-:W-:Y:S01]  /*3840*/  MOV R4, UR4 ;  /* 0x0000000400047c02 */ /* 0x004fe20008000f00 */
[----:B------:R-:W-:Y:S05]  /*3850*/  BRA.U !UP0, `(.L_x_69) ;  /* 0xfffffffd08e87547 */ /* 0x000fea000b83ffff */
.L_x_68:
[-C--:B------:R-:W-:Y:S02]  /*3860*/  SHF.L.U32 R3, R3, R4.reuse, RZ ;  /* 0x0000000403037219 */ /* 0x080fe400000006ff */
[----:B------:R-:W-:Y:S01]  /*3870*/  SHF.L.U32 R0, R0, R4, RZ ;  /* 0x0000000400007219 */ /* 0x000fe200000006ff */
[----:B------:R-:W-:Y:S02]  /*3880*/  IMAD.SHL.U32 R4, R4, 0x20, RZ ;  /* 0x0000002004047824 */ /* 0x000fe400078e00ff */
[----:B------:R2:W-:Y:S04]  /*3890*/  ATOMS.OR RZ, [UR5+0x14], R3 ;  /* 0x00001403ffff798c */ /* 0x0005e8000b000005 */
[----:B------:R2:W-:Y:S04]  /*38a0*/  ATOMS.OR RZ, [UR5+0x18], R0 ;  /* 0x00001800ffff798c */ /* 0x0005e8000b000005 */
[----:B------:R2:W-:Y:S01]  /*38b0*/  STS [UR6+0x1c0], R4 ;  /* 0x0001c004ff007988 */ /* 0x0005e20008000806 */
[----:B------:R-:W-:Y:S05]  /*38c0*/  BRA `(.L_x_67) ;  /* 0x0000000000107947 */ /* 0x000fea0003800000 */
.L_x_66:
[----:B------:R-:W-:Y:S02]  /*38d0*/  MOV R0, 0xffffffff ;  /* 0xffffffff00007802 */ /* 0x000fe40000000f00 */
[----:B------:R-:W-:-:S03]  /*38e0*/  MOV R4, 0x3910 ;  /* 0x0000391000047802 */ /* 0x000fc60000000f00 */
[----:B------:R2:W-:Y:S04]  /*38f0*/  STS [UR6+0x1c0], R0 ;  /* 0x0001c000ff007988 */ /* 0x0005e80008000806 */
[----:B-12--5:R-:W-:Y:S05]  /*3900*/  CALL.REL.NOINC `($__internal_1_$__cuda_sm10x_tcgen05_guardrail_trap_phase_invalid_during_alloc) ;  /* 0x0000005000687944 */ /* 0x026fea0003c00000 */
.L_x_67:
[----:B------:R-:W-:Y:S05]  /*3910*/  WARPSYNC.ALL ;  /* 0x0000000000007948 */ /* 0x000fea0003800000 */
[----:B------:R-:W3:Y:S01]  /*3920*/  S2UR UR4, SR_CgaCtaId ;  /* 0x00000000000479c3 */ /* 0x000ee20000008800 */
[----:B------:R-:W-:Y:S01]  /*3930*/  UMOV UR26, 0x400 ;  /* 0x00000400001a7882 */ /* 0x000fe20000000000 */
[----:B------:R-:W-:-:S06]  /*3940*/  NOP ;  /* 0x0000000000007918 */ /* 0x000fcc0000000000 */
[----:B------:R-:W-:Y:S06]  /*3950*/  BAR.ARV 0x6, 0xa0 ;  /* 0x0182800000007b1d */ /* 0x000fec0000002000 */
[----:B------:R-:W4:Y:S01]  /*3960*/  LDCU UR5, c[0x0][0x38c] ;  /* 0x00007180ff0577ac */ /* 0x000f220008000800 */
[----:B------:R-:W-:Y:S01]  /*3970*/  LOP3.LUT R2, R2, 0xffff, RZ, 0xc0, !PT ;  /* 0x0000ffff02027812 */ /* 0x000fe200078ec0ff */
[----:B------:R-:W-:Y:S01]  /*3980*/  IMAD.MOV.U32 R11, RZ, RZ, 0x1 ;  /* 0x00000001ff0b7424 */ /* 0x000fe200078e00ff */
[----:B------:R-:W-:Y:S01]  /*3990*/  CS2R R8, SRZ ;  /* 0x0000000000087805 */ /* 0x000fe2000001ff00 */
[----:B------:R-:W1:Y:S01]  /*39a0*/  LDCU UR7, c[0x0][0x38c] ;  /* 0x00007180ff0777ac */ /* 0x000e620008000800 */
[----:B------:R-:W-:Y:S01]  /*39b0*/  R2UR UR27, R2 ;  /* 0x00000000021b72ca */ /* 0x000fe200000e0000 */
[----:B------:R-:W-:Y:S01]  /*39c0*/  IMAD.MOV.U32 R10, RZ, RZ, RZ ;  /* 0x000000ffff0a7224 */ /* 0x000fe200078e00ff */
[----:B------:R-:W-:Y:S01]  /*39d0*/  UMOV UR30, URZ ;  /* 0x000000ff001e7c82 */ /* 0x000fe20008000000 */
[----:B------:R-:W-:Y:S01]  /*39e0*/  UMOV UR24, URZ ;  /* 0x000000ff00187c82 */ /* 0x000fe20008000000 */
[----:B---3--:R-:W-:Y:S01]  /*39f0*/  ULEA UR26, UR4, UR26, 0x18 ;  /* 0x0000001a041a7291 */ /* 0x008fe2000f8ec0ff */
[----:B------:R-:W-:Y:S01]  /*3a00*/  UMOV UR38, 0x0 ;  /* 0x0000000000267882 */ /* 0x000fe20000000000 */
[----:B------:R-:W-:-:S02]  /*3a10*/  UMOV UR39, 0x4100490 ;  /* 0x0410049000277882 */ /* 0x000fc40000000000 */
[----:B------:R-:W-:Y:S02]  /*3a20*/  UIADD3 UR4, UPT, UPT, UR26, 0x3400, URZ ;  /* 0x000034001a047890 */ /* 0x000fe4000fffe0ff */
[----:B------:R-:W-:Y:S02]  /*3a30*/  UIADD3 UR6, UPT, UPT, UR26, 0x1d400, URZ ;  /* 0x0001d4001a067890 */ /* 0x000fe4000fffe0ff */
[----:B----4-:R-:W-:Y:S01]  /*3a40*/  UIADD3 UR5, UPT, UPT, UR5, 0x3f, URZ ;  /* 0x0000003f05057890 */ /* 0x010fe2000fffe0ff */
[----:B--2---:R-:W2:Y:S01]  /*3a50*/  LDS R0, [UR26+0x1c0] ;  /* 0x0001c01aff007984 */ /* 0x004ea20008000800 */
[----:B-1----:R-:W-:Y:S01]  /*3a60*/  UMOV UR36, 0x0 ;  /* 0x0000000000247882 */ /* 0x002fe20000000000 */
[----:B------:R-:W-:Y:S01]  /*3a70*/  UMOV UR37, 0x4100490 ;  /* 0x0410049000257882 */ /* 0x000fe20000000000 */
[----:B------:R-:W-:Y:S02]  /*3a80*/  USHF.R.S32.HI UR40, URZ, 0x1f, UR5 ;  /* 0x0000001fff287899 */ /* 0x000fe40008011405 */
[----:B------:R-:W-:-:S02]  /*3a90*/  UISETP.GE.AND UP4, UPT, UR7, 0x1, UPT ;  /* 0x000000010700788c */ /* 0x000fc4000bf86270 */
[----:B------:R-:W-:Y:S02]  /*3aa0*/  ULEA.HI UR40, UR40, UR5, URZ, 0x6 ;  /* 0x0000000528287291 */ /* 0x000fe4000f8f30ff */
[----:B------:R-:W-:Y:S02]  /*3ab0*/  USHF.R.U32.HI UR5, URZ, 0x4, UR4 ;  /* 0x00000004ff057899 */ /* 0x000fe40008011604 */
[----:B------:R-:W-:Y:S02]  /*3ac0*/  USHF.R.S32.HI UR40, URZ, 0x6, UR40 ;  /* 0x00000006ff287899 */ /* 0x000fe40008011428 */
[----:B------:R-:W-:Y:S02]  /*3ad0*/  USHF.R.U32.HI UR4, URZ, 0x4, UR6 ;  /* 0x00000004ff047899 */ /* 0x000fe40008011606 */
[----:B------:R-:W-:Y:S02]  /*3ae0*/  UISETP.LT.AND UP0, UPT, UR40, 0x1, UPT ;  /* 0x000000012800788c */ /* 0x000fe4000bf01270 */
[----:B------:R-:W-:-:S02]  /*3af0*/  ULOP3.LUT UR5, UR5, 0x3fff, URZ, 0xc0, !UPT ;  /* 0x00003fff05057892 */ /* 0x000fc4000f8ec0ff */
[----:B------:R-:W-:Y:S02]  /*3b00*/  ULOP3.LUT UR4, UR4, 0x3fff, URZ, 0xc0, !UPT ;  /* 0x00003fff04047892 */ /* 0x000fe4000f8ec0ff */
[----:B------:R-:W-:Y:S02]  /*3b10*/  USEL UR41, UR40, 0x1, !UP0 ;  /* 0x0000000128297887 */ /* 0x000fe4000c000000 */
[----:B------:R-:W-:Y:S02]  /*3b20*/  ULOP3.LUT UR28, UR5, 0x10000, URZ, 0xfc, !UPT ;  /* 0x00010000051c7892 */ /* 0x000fe4000f8efcff */
[----:B------:R-:W-:Y:S02]  /*3b30*/  ULOP3.LUT UR29, UR4, 0x10000, URZ, 0xfc, !UPT ;  /* 0x00010000041d7892 */ /* 0x000fe4000f8efcff */
[----:B------:R-:W-:Y:S01]  /*3b40*/  UIADD3 UR41, UPT, UPT, -UR41, URZ, URZ ;  /* 0x000000ff29297290 */ /* 0x000fe2000fffe1ff */
[----:B------:R-:W-:Y:S01]  /*3b50*/  UMOV UR34, 0x0 ;  /* 0x0000000000227882 */ /* 0x000fe20000000000 */
[----:B------:R-:W-:Y:S01]  /*3b60*/  UMOV UR35, 0x4100490 ;  /* 0x0410049000237882 */ /* 0x000fe20000000000 */
[----:B------:R-:W-:Y:S01]  /*3b70*/  UMOV UR32, 0x0 ;  /* 0x0000000000207882 */ /* 0x000fe20000000000 */
[----:B------:R-:W-:Y:S01]  /*3b80*/  UMOV UR33, 0x4100490 ;  /* 0x0410049000217882 */ /* 0x000fe20000000000 */
[----:B--2---:R-:W-:-:S15]  /*3b90*/  R2UR UR42, R0 ;  /* 0x00000000002a72ca */ /* 0x004fde00000e0000 */
.L_x_76:
[----:B------:R-:W-:Y:S02]  /*3ba0*/  LEA R0, R10, UR26, 0x3 ;  /* 0x0000001a0a007c11 */ /* 0x000fe4000f8e18ff */
[----:B------:R-:W-:Y:S02]  /*3bb0*/  SHF.L.U32 R2, R9, 0x1f, RZ ;  /* 0x0000001f09027819 */ /* 0x000fe400000006ff */
[----:B------:R-:W-:Y:S01]  /*3bc0*/  PLOP3.LUT P0, PT, PT, PT, UP4, 0x80, 0x8 ;  /* 0x000000000008781c */ /* 0x000fe20003f0f048 */
[----:B------:R-:W-:Y:S01]  /*3bd0*/  VIADD R3, R0, 0x120 ;  /* 0x0000012000037836 */ /* 0x000fe20000000000 */
[----:B-1----:R-:W1:Y:S02]  /*3be0*/  SYNCS.PHASECHK.TRANS64.TRYWAIT P1, [R0+URZ+0x110], R2 ;  /* 0x00011002000075a7 */ /* 0x002e6400080211ff */
[----:B-1-3--:R-:W-:Y:S09]  /*3bf0*/  @!P1 BRA `(.L_x_70) ;  /* 0x0000004800209947 */ /* 0x00aff20003800000 */
.L_x_165:
[----:B------:R-:W-:Y:S01]  /*3c00*/  LEA R4, R10, UR26, 0x4 ;  /* 0x0000001a0a047c11 */ /* 0x000fe2000f8e20ff */
[----:B------:R-:W-:Y:S01]  /*3c10*/  @UP4 ULEA UR4, UR24, UR26, 0x3 ;  /* 0x0000001a18044291 */ /* 0x000fe2000f8e18ff */
[----:B------:R-:W-:Y:S01]  /*3c20*/  PLOP3.LUT P2, PT, PT, PT, PT, 0x80, 0x8 ;  /* 0x000000000008781c */ /* 0x000fe20003f4f070 */
[----:B------:R-:W-:Y:S01]  /*3c30*/  ULEA UR31, UR30, UR26, 0x3 ;  /* 0x0000001a1e1f7291 */ /* 0x000fe2000f8e18ff */
[----:B------:R-:W-:Y:S02]  /*3c40*/  PRMT R3, RZ, 0x654, R3 ;  /* 0x00000654ff037816 */ /* 0x000fe40000000003 */
[----:B------:R-:W2:Y:S01]  /*3c50*/  LDS.128 R4, [R4+0x1a0] ;  /* 0x0001a00004047984 */ /* 0x000ea20000000c00 */
[----:B-1----:R-:W-:Y:S02]  /*3c60*/  @P0 SHF.L.U32 R2, R8, 0x1f, RZ ;  /* 0x0000001f08020819 */ /* 0x002fe400000006ff */
[----:B------:R-:W-:Y:S01]  /*3c70*/  SHF.L.U32 R0, R11, 0x1f, RZ ;  /* 0x0000001f0b007819 */ /* 0x000fe200000006ff */
[----:B------:R-:W-:Y:S01]  /*3c80*/  @!PT LDS RZ, [RZ] ;  /* 0x00000000fffff984 */ /* 0x000fe20000000800 */
[----:B------:R-:W-:Y:S01]  /*3c90*/  @!PT LDS RZ, [RZ] ;  /* 0x00000000fffff984 */ /* 0x000fe20000000800 */
[----:B------:R-:W-:Y:S01]  /*3ca0*/  @!PT LDS RZ, [RZ] ;  /* 0x00000000fffff984 */ /* 0x000fe20000000800 */
[----:B------:R-:W-:Y:S01]  /*3cb0*/  @!PT LDS RZ, [RZ] ;  /* 0x00000000fffff984 */ /* 0x000fe20000000800 */
[----:B------:R1:W-:Y:S06]  /*3cc0*/  MEMBAR.ALL.CTA ;  /* 0x0000000000007992 */ /* 0x0003ec0000008000 */
[----:B-1----:R-:W1:Y:S02]  /*3cd0*/  FENCE.VIEW.ASYNC.S ;  /* 0x00000000000073c6 */ /* 0x002e640000000000 */
[----:B-1----:R1:W-:Y:S01]  /*3ce0*/  SYNCS.ARRIVE.TRANS64.RED.A1T0 RZ, [R3+URZ], RZ ;  /* 0x000000ff03ff79a7 */ /* 0x0023e200081004ff */
[----:B------:R1:W3:Y:S01]  /*3cf0*/  @P0 SYNCS.PHASECHK.TRANS64.TRYWAIT P2, [UR4], R2 ;  /* 0x00000002ff0005a7 */ /* 0x0002e20008041104 */
[----:B------:R-:W-:Y:S01]  /*3d00*/  ULEA.HI UR4, UR30, UR30, URZ, 0x1 ;  /* 0x0000001e1e047291 */ /* 0x000fe2000f8f08ff */
[----:B--2---:R-:W-:-:S03]  /*3d10*/  LOP3.LUT P1, RZ, R6, 0x1, RZ, 0xc0, !PT ;  /* 0x0000000106ff7812 */ /* 0x004fc6000782c0ff */
[----:B------:R-:W-:Y:S02]  /*3d20*/  USHF.L.U32 UR11, UR4, 0x5, URZ ;  /* 0x00000005040b7899 */ /* 0x000fe400080006ff */
[----:B------:R-:W-:Y:S02]  /*3d30*/  ULOP3.LUT UR4, UR4, 0xffe, URZ, 0xc0, !UPT ;  /* 0x00000ffe04047892 */ /* 0x000fe4000f8ec0ff */
[----:B------:R-:W-:Y:S02]  /*3d40*/  ULOP3.LUT UR11, UR11, 0xffffffc0, URZ, 0xc0, !UPT ;  /* 0xffffffc00b0b7892 */ /* 0x000fe4000f8ec0ff */
[----:B------:R-:W-:Y:S02]  /*3d50*/  UIADD3 UR4, UPT, UPT, -UR4, UR30, URZ ;  /* 0x0000001e04047290 */ /* 0x000fe4000fffe1ff */
[----:B------:R-:W-:Y:S01]  /*3d60*/  UIADD3 UR11, UPT, UPT, UR42, UR11, URZ ;  /* 0x0000000b2a0b7290 */ /* 0x000fe2000fffe0ff */
[----:B------:R-:W2:Y:S03]  /*3d70*/  SYNCS.PHASECHK.TRANS64.TRYWAIT P0, [UR31+0x150], R0 ;  /* 0x00015000ff0075a7 */ /* 0x000ea6000800111f */
[----:B------:R-:W-:Y:S01]  /*3d80*/  ULEA UR11, UR4, UR11, 0x14 ;  /* 0x0000000b040b7291 */ /* 0x000fe2000f8ea0ff */
[----:B-123--:R-:W-:Y:S11]  /*3d90*/  @!P0 BRA `(.L_x_71) ;  /* 0x0000004400cc8947 */ /* 0x00eff60003800000 */
.L_x_167:
[----:B------:R-:W-:Y:S01]  /*3da0*/  IADD3 R10, PT, PT, R10, 0x1, RZ ;  /* 0x000000010a0a7810 */ /* 0x000fe20007ffe0ff */
[----:B------:R-:W-:Y:S06]  /*3db0*/  BRA.U !UP4, `(.L_x_72) ;  /* 0x000000010cc07547 */ /* 0x000fec000b800000 */
[----:B------:R-:W-:Y:S01]  /*3dc0*/  UPLOP3.LUT UP2, UPT, UPT, UPT, UPT, 0x40, 0x4 ;  /* 0x000000000004789c */ /* 0x000fe20003f4e870 */
[----:B------:R-:W-:Y:S01]  /*3dd0*/  UMOV UR23, UR41 ;  /* 0x0000002900177c82 */ /* 0x000fe20008000000 */
[----:B------:R-:W-:Y:S01]  /*3de0*/  UMOV UR22, UR40 ;  /* 0x0000002800167c82 */ /* 0x000fe20008000000 */
[----:B------:R-:W-:-:S08]  /*3df0*/  UMOV UR10, UR24 ;  /* 0x00000018000a7c82 */ /* 0x000fd00008000000 */
.L_x_75:
[----:B------:R-:W-:Y:S02]  /*3e00*/  UIADD3 UR23, UPT, UPT, UR23, 0x1, URZ ;  /* 0x0000000117177890 */ /* 0x000fe4000fffe0ff */
[----:B--2---:R-:W-:Y:S02]  /*3e10*/  ULEA UR5, UR10, UR26, 0x3 ;  /* 0x0000001a0a057291 */ /* 0x004fe4000f8e18ff */
[----:B------:R-:W-:Y:S01]  /*3e20*/  UISETP.NE.AND UP3, UPT, UR23, URZ, UPT ;  /* 0x000000ff1700728c */ /* 0x000fe2000bf65270 */
[----:B---3--:R-:W-:Y:S10]  /*3e30*/  @P2 BRA `(.L_x_73) ;  /* 0x00000000000c2947 */ /* 0x008ff40003800000 */
[----:B-1----:R-:W-:Y:S04]  /*3e40*/  SHF.L.U32 R2, R8, 0x1f, RZ ;  /* 0x0000001f08027819 */ /* 0x002fe800000006ff */
[----:B------:R-:W1:Y:S02]  /*3e50*/  SYNCS.PHASECHK.TRANS64.TRYWAIT P0, [UR5], R2 ;  /* 0x00000002ff0075a7 */ /* 0x000e640008001105 */
[----:B-1----:R-:W-:Y:S05]  /*3e60*/  @!P0 BRA `(.L_x_74) ;  /* 0x0000004400b08947 */ /* 0x002fea0003800000 */
.L_x_73:
[----:B------:R-:W-:Y:S01]  /*3e70*/  UISETP.NE.AND UP0, UPT, UR22, 0x1, UPT ;  /* 0x000000011600788c */ /* 0x000fe2000bf05270 */
[----:B------:R-:W-:Y:S01]  /*3e80*/  PLOP3.LUT P2, PT, PT, PT, PT, 0x80, 0x8 ;  /* 0x000000000008781c */ /* 0x000fe20003f4f070 */
[----:B------:R-:W-:Y:S02]  /*3e90*/  UIADD3 UR4, UPT, UPT, UR10, 0x1, URZ ;  /* 0x000000010a047890 */ /* 0x000fe4000fffe0ff */
[----:B------:R-:W-:Y:S02]  /*3ea0*/  UIADD3 UR25, UPT, UPT, UR5, 0x68, URZ ;  /* 0x0000006805197890 */ /* 0x000fe4000fffe0ff */
[----:B------:R-:W-:Y:S01]  /*3eb0*/  UISETP.NE.AND UP1, UPT, UR4, 0xd, UPT ;  /* 0x0000000d0400788c */ /* 0x000fe2000bf25270 */
[----:B------:R-:W-:Y:S01]  /*3ec0*/  PLOP3.LUT P0, PT, PT, PT, UP0, 0x80, 0x8 ;  /* 0x000000000008781c */ /* 0x000fe20003f0f008 */
[----:B------:R-:W-:Y:S02]  /*3ed0*/  UIADD3 UR22, UPT, UPT, UR22, -0x1, URZ ;  /* 0xffffffff16167890 */ /* 0x000fe4000fffe0ff */
[----:B------:R-:W-:Y:S02]  /*3ee0*/  USEL UR6, URZ, 0x1, UP1 ;  /* 0x00000001ff067887 */ /* 0x000fe40008800000 */
[----:B------:R-:W-:Y:S01]  /*3ef0*/  USEL UR24, UR4, URZ, UP1 ;  /* 0x000000ff04187287 */ /* 0x000fe20008800000 */
[----:B------:R-:W-:Y:S01]  /*3f00*/  UMOV UR7, 0x40004040 ;  /* 0x4000404000077882 */ /* 0x000fe20000000000 */
[----:B------:R-:W-:Y:S02]  /*3f10*/  UMOV UR5, 0x40004040 ;  /* 0x4000404000057882 */ /* 0x000fe40000000000 */
[----:B------:R-:W-:Y:S01]  /*3f20*/  @UP0 ULEA UR4, UR24, UR26, 0x3 ;  /* 0x0000001a18040291 */ /* 0x000fe2000f8e18ff */
[----:B------:R-:W-:Y:S01]  /*3f30*/  LOP3.LUT R8, R8, UR6, RZ, 0x3c, !PT ;  /* 0x0000000608087c12 */ /* 0x000fe2000f8e3cff */
[----:B------:R-:W-:Y:S01]  /*3f40*/  ULEA UR6, UR10, UR29, 0x9 ;  /* 0x0000001d0a067291 */ /* 0x000fe2000f8e48ff */
[----:B------:R-:W-:Y:S02]  /*3f50*/  UMOV UR21, 0x40004040 ;  /* 0x4000404000157882 */ /* 0x000fe40000000000 */
[----:B-1----:R-:W-:Y:S01]  /*3f60*/  @P0 SHF.L.U32 R0, R8, 0x1f, RZ ;  /* 0x0000001f08000819 */ /* 0x002fe200000006ff */
[----:B------:R-:W-:Y:S02]  /*3f70*/  UIADD3 UR20, UPT, UPT, UR6, 0x2, URZ ;  /* 0x0000000206147890 */ /* 0x000fe4000fffe0ff */
[----:B------:R-:W-:Y:S01]  /*3f80*/  UIADD3 UR16, UPT, UPT, UR6, 0x4, URZ ;  /* 0x0000000406107890 */ /* 0x000fe2000fffe0ff */
[----:B------:R2:W3:Y:S01]  /*3f90*/  @P0 SYNCS.PHASECHK.TRANS64.TRYWAIT P2, [UR4], R0 ;  /* 0x00000000ff0005a7 */ /* 0x0004e20008041104 */
[----:B------:R-:W-:Y:S02]  /*3fa0*/  ULEA UR4, UR10, UR28, 0x9 ;  /* 0x0000001c0a047291 */ /* 0x000fe4000f8e48ff */
[----:B------:R-:W-:Y:S02]  /*3fb0*/  UIADD3 UR12, UPT, UPT, UR6, 0x6, URZ ;  /* 0x00000006060c7890 */ /* 0x000fe4000fffe0ff */
[----:B------:R-:W-:Y:S02]  /*3fc0*/  UIADD3 UR18, UPT, UPT, UR4, 0x2, URZ ;  /* 0x0000000204127890 */ /* 0x000fe4000fffe0ff */
[----:B------:R-:W-:Y:S02]  /*3fd0*/  UIADD3 UR14, UPT, UPT, UR4, 0x4, URZ ;  /* 0x00000004040e7890 */ /* 0x000fe4000fffe0ff */
[----:B------:R-:W-:Y:S01]  /*3fe0*/  UIADD3 UR8, UPT, UPT, UR4, 0x6, URZ ;  /* 0x0000000604087890 */ /* 0x000fe2000fffe0ff */
[----:B------:R2:W-:Y:S01]  /*3ff0*/  UTCHMMA gdesc[UR4], gdesc[UR6], tmem[UR11], tmem[UR38], idesc[UR39], UP2 ;  /* 0x00ff2606040075ea */ /* 0x0005e2000900000b */
[----:B------:R-:W-:Y:S01]  /*4000*/  UPLOP3.LUT UP2, UPT, UPT, UPT, UPT, 0x80, 0x8 ;  /* 0x000000000008789c */ /* 0x000fe20003f4f070 */
[----:B------:R-:W-:Y:S01]  /*4010*/  UMOV UR19, 0x40004040 ;  /* 0x4000404000137882 */ /* 0x000fe20000000000 */
[----:B------:R-:W-:Y:S01]  /*4020*/  UMOV UR17, 0x40004040 ;  /* 0x4000404000117882 */ /* 0x000fe20000000000 */
[----:B------:R2:W-:Y:S01]  /*4030*/  UTCHMMA gdesc[UR18], gdesc[UR20], tmem[UR11], tmem[UR36], idesc[UR37], UPT ;  /* 0x00ff2414120075ea */ /* 0x0005e2000b80000b */
[----:B------:R-:W-:Y:S01]  /*4040*/  UMOV UR15, 0x40004040 ;  /* 0x40004040000f7882 */ /* 0x000fe20000000000 */
[----:B------:R-:W-:Y:S01]  /*4050*/  UMOV UR13, 0x40004040 ;  /* 0x40004040000d7882 */ /* 0x000fe20000000000 */
[----:B------:R-:W-:Y:S01]  /*4060*/  UMOV UR9, 0x40004040 ;  /* 0x4000404000097882 */ /* 0x000fe20000000000 */
[----:B------:R2:W-:Y:S01]  /*4070*/  UTCHMMA gdesc[UR14], gdesc[UR16], tmem[UR11], tmem[UR34], idesc[UR35], UPT ;  /* 0x00ff22100e0075ea */ /* 0x0005e2000b80000b */
[----:B------:R2:W-:Y:S01]  /*4080*/  UTCHMMA gdesc[UR8], gdesc[UR12], tmem[UR11], tmem[UR32], idesc[UR33], UPT ;  /* 0x00ff200c080075ea */ /* 0x0005e2000b80000b */
[----:B------:R2:W-:Y:S01]  /*4090*/  UTCBAR.MULTICAST [UR25], URZ, UR27 ;  /* 0x000000ff190073e9 */ /* 0x0005e2000800081b */
[----:B------:R-:W-:Y:S01]  /*40a0*/  UMOV UR10, UR24 ;  /* 0x00000018000a7c82 */ /* 0x000fe20008000000 */
[----:B------:R-:W-:Y:S05]  /*40b0*/  BRA.U UP3, `(.L_x_75) ;  /* 0xfffffffd03507547 */ /* 0x000fea000b83ffff */
.L_x_72:
[----:B--2---:R-:W-:Y:S01]  /*40c0*/  UIADD3 UR4, UPT, UPT, UR30, 0x1, URZ ;  /* 0x000000011e047890 */ /* 0x004fe2000fffe0ff */
[C---:B------:R-:W-:Y:S01]  /*40d0*/  ISETP.NE.AND P0, PT, R10.reuse, 0x2, PT ;  /* 0x000000020a00780c */ /* 0x040fe20003f05270 */
[----:B------:R-:W-:Y:S02]  /*40e0*/  UIADD3 UR5, UPT, UPT, UR31, 0x130, URZ ;  /* 0x000001301f057890 */ /* 0x000fe4000fffe0ff */
[----:B------:R-:W-:Y:S01]  /*40f0*/  UISETP.NE.AND UP0, UPT, UR4, 0x4, UPT ;  /* 0x000000040400788c */ /* 0x000fe2000bf05270 */
[----:B-1----:R-:W-:Y:S02]  /*4100*/  SEL R0, RZ, 0x1, P0 ;  /* 0x00000001ff007807 */ /* 0x002fe40000000000 */
[----:B------:R-:W-:Y:S01]  /*4110*/  SEL R10, R10, RZ, P0 ;  /* 0x000000ff0a0a7207 */ /* 0x000fe20000000000 */
[----:B------:R-:W-:Y:S01]  /*4120*/  USEL UR6, URZ, 0x1, UP0 ;  /* 0x00000001ff067887 */ /* 0x000fe20008000000 */
[----:B------:R-:W-:Y:S01]  /*4130*/  LOP3.LUT R9, R9, R0, RZ, 0x3c, !PT ;  /* 0x0000000009097212 */ /* 0x000fe200078e3cff */
[----:B------:R-:W-:Y:S01]  /*4140*/  USEL UR30, UR4, URZ, UP0 ;  /* 0x000000ff041e7287 */ /* 0x000fe20008000000 */
[----:B------:R1:W-:Y:S03]  /*4150*/  UTCBAR [UR5], URZ ;  /* 0x000000ff050073e9 */ /* 0x0003e600080000ff */
[----:B------:R-:W-:Y:S01]  /*4160*/  LOP3.LUT R11, R11, UR6, RZ, 0x3c, !PT ;  /* 0x000000060b0b7c12 */ /* 0x000fe2000f8e3cff */
[----:B------:R-:W-:Y:S07]  /*4170*/  @P1 BRA `(.L_x_76) ;  /* 0xfffffff800881947 */ /* 0x000fee000383ffff */
[----:B------:R-:W2:Y:S01]  /*4180*/  S2UR UR8, SR_CgaCtaId ;  /* 0x00000000000879c3 */ /* 0x000ea20000008800 */
[----:B------:R-:W-:Y:S01]  /*4190*/  ELECT P0, URZ, PT ;  /* 0x0000000000ff782f */ /* 0x000fe20003800000 */
[----:B------:R-:W-:Y:S01]  /*41a0*/  IMAD.MOV.U32 R0, RZ, RZ, 0x1 ;  /* 0x00000001ff007424 */ /* 0x000fe200078e00ff */
[----:B------:R-:W-:Y:S01]  /*41b0*/  UIADD3 UR26, UPT, UPT, UR26, 0x150, URZ ;  /* 0x000001501a1a7890 */ /* 0x000fe2000fffe0ff */
[----:B------:R-:W-:Y:S01]  /*41c0*/  SHF.L.U32 R2, R11, 0x1f, RZ ;  /* 0x0000001f0b027819 */ /* 0x000fe200000006ff */
[----:B------:R-:W-:-:S03]  /*41d0*/  UMOV UR4, 0x40 ;  /* 0x0000004000047882 */ /* 0x000fc60000000000 */
[----:B------:R-:W-:Y:S01]  /*41e0*/  UVIRTCOUNT.DEALLOC.SMPOOL 0x80 ;  /* 0x000000800000784c */ /* 0x000fe20000000000 */
[----:B--2---:R-:W-:Y:S02]  /*41f0*/  ULEA UR8, UR8, UR4, 0x18 ;  /* 0x0000000408087291 */ /* 0x004fe4000f8ec0ff */
[----:B------:R-:W-:-:S07]  /*4200*/  ULEA UR4, UR30, UR26, 0x3 ;  /* 0x0000001a1e047291 */ /* 0x000fce000f8e18ff */
[----:B------:R2:W-:Y:S02]  /*4210*/  @P0 STS.U8 [UR8+0x1c], R0 ;  /* 0x00001c00ff000988 */ /* 0x0005e40008000008 */
[----:B------:R-:W4:Y:S02]  /*4220*/  SYNCS.PHASECHK.TRANS64.TRYWAIT P0, [UR4], R2 ;  /* 0x00000002ff0075a7 */ /* 0x000f240008001104 */
[----:B--2-4-:R-:W-:Y:S05]  /*4230*/  @!P0 BRA `(.L_x_77) ;  /* 0x0000004000d48947 */ /* 0x014fea0003800000 */
.L_x_170:
[----:B------:R-:W-:-:S04]  /*4240*/  UIADD3 UR4, UPT, UPT, UR30, 0x1, URZ ;  /* 0x000000011e047890 */ /* 0x000fc8000fffe0ff */
[----:B------:R-:W-:-:S04]  /*4250*/  UISETP.NE.AND UP0, UPT, UR4, 0x4, UPT ;  /* 0x000000040400788c */ /* 0x000fc8000bf05270 */
[----:B------:R-:W-:Y:S02]  /*4260*/  USEL UR6, URZ, 0x1, UP0 ;  /* 0x00000001ff067887 */ /* 0x000fe40008000000 */
[----:B------:R-:W-:-:S04]  /*4270*/  USEL UR4, UR4, URZ, UP0 ;  /* 0x000000ff04047287 */ /* 0x000fc80008000000 */
[----:B-1----:R-:W-:Y:S01]  /*4280*/  ULEA UR5, UR4, UR26, 0x3 ;  /* 0x0000001a04057291 */ /* 0x002fe2000f8e18ff */
[----:B--2---:R-:W-:-:S04]  /*4290*/  LOP3.LUT R2, R11, UR6, RZ, 0x3c, !PT ;  /* 0x000000060b027c12 */ /* 0x004fc8000f8e3cff */
[----:B------:R-:W-:-:S04]  /*42a0*/  SHF.L.U32 R3, R2, 0x1f, RZ ;  /* 0x0000001f02037819 */ /* 0x000fc800000006ff */
[----:B------:R-:W1:Y:S02]  /*42b0*/  SYNCS.PHASECHK.TRANS64.TRYWAIT P0, [UR5], R3 ;  /* 0x00000003ff0075a7 */ /* 0x000e640008001105 */
[----:B-1----:R-:W-:Y:S05]  /*42c0*/  @!P0 BRA `(.L_x_78) ;  /* 0x0000004000c88947 */ /* 0x002fea0003800000 */
.L_x_172:
        /* <DEDUP_REMOVED lines=9> */
.L_x_174:
[----:B------:R-:W-:-:S04]  /*4360*/  UIADD3 UR4, UPT, UPT, UR4, 0x1, URZ ;  /* 0x0000000104047890 */ /* 0x000fc8000fffe0ff */
[----:B------:R-:W-:-:S04]  /*4370*/  UISETP.NE.AND UP0, UPT, UR4, 0x4, UPT ;  /* 0x000000040400788c */ /* 0x000fc8000bf05270 */
[----:B------:R-:W-:Y:S02]  /*4380*/  USEL UR5, URZ, 0x1, UP0 ;  /* 0x00000001ff057887 */ /* 0x000fe40008000000 */
[----:B------:R-:W-:-:S04]  /*4390*/  USEL UR4, UR4, URZ, UP0 ;  /* 0x000000ff04047287 */ /* 0x000fc80008000000 */
[----:B------:R-:W-:Y:S01]  /*43a0*/  ULEA UR4, UR4, UR26, 0x3 ;  /* 0x0000001a04047291 */ /* 0x000fe2000f8e18ff */
[----:B------:R-:W-:-:S04]  /*43b0*/  LOP3.LUT R2, R2, UR5, RZ, 0x3c, !PT ;  /* 0x0000000502027c12 */ /* 0x000fc8000f8e3cff */
[----:B------:R-:W-:-:S04]  /*43c0*/  SHF.L.U32 R2, R2, 0x1f, RZ ;  /* 0x0000001f02027819 */ /* 0x000fc800000006ff */
[----:B------:R-:W2:Y:S02]  /*43d0*/  SYNCS.PHASECHK.TRANS64.TRYWAIT P0, [UR4], R2 ;  /* 0x00000002ff0075a7 */ /* 0x000ea40008001104 */
[----:B--2---:R-:W-:Y:S05]  /*43e0*/  @!P0 BRA `(.L_x_80) ;  /* 0x0000004000b08947 */ /* 0x004fea0003800000 */
.L_x_176:
[----:B------:R-:W-:Y:S01]  /*43f0*/  NOP ;  /* 0x0000000000007918 */ /* 0x000fe20000000000 */
[----:B-1----:R-:W1:Y:S01]  /*4400*/  LDS R0, [UR8+0x14] ;  /* 0x00001408ff007984 */ /* 0x002e620008000800 */
[----:B------:R-:W-:Y:S01]  /*4410*/  ULOP3.LUT UR4, UR42, 0xffff, URZ, 0xc0, !UPT ;  /* 0x0000ffff2a047892 */ /* 0x000fe2000f8ec0ff */
[----:B------:R-:W-:Y:S01]  /*4420*/  UMOV UR5, 0xffff ;  /* 0x0000ffff00057882 */ /* 0x000fe20000000000 */
[----:B------:R-:W-:Y:S02]  /*4430*/  UMOV UR6, 0x1 ;  /* 0x0000000100067882 */ /* 0x000fe40000000000 */
[----:B------:R-:W-:-:S04]  /*4440*/  USHF.R.U32.HI UR4, URZ, 0x5, UR4 ;  /* 0x00000005ff047899 */ /* 0x000fc80008011604 */
[----:B------:R-:W-:Y:S02]  /*4450*/  USHF.L.U32 UR5, UR5, UR4, URZ ;  /* 0x0000000405057299 */ /* 0x000fe400080006ff */
[----:B------:R-:W-:-:S04]  /*4460*/  USHF.L.U32 UR4, UR6, UR4, URZ ;  /* 0x0000000406047299 */ /* 0x000fc800080006ff */
[----:B-1----:R-:W-:-:S04]  /*4470*/  LOP3.LUT R0, R0, UR5, RZ, 0xc0, !PT ;  /* 0x0000000500007c12 */ /* 0x002fc8000f8ec0ff */
[----:B------:R-:W-:-:S13]  /*4480*/  ISETP.NE.AND P0, PT, R0, UR5, PT ;  /* 0x0000000500007c0c */ /* 0x000fda000bf05270 */
[----:B------:R-:W-:Y:S05]  /*4490*/  @P0 BRA `(.L_x_81) ;  /* 0x0000000000580947 */ /* 0x000fea0003800000 */
[----:B------:R-:W1:Y:S02]  /*44a0*/  LDS R0, [UR8+0x18] ;  /* 0x00001808ff007984 */ /* 0x000e640008000800 */
[----:B-1----:R-:W-:-:S04]  /*44b0*/  LOP3.LUT R0, R0, UR4, RZ, 0xc0, !PT ;  /* 0x0000000400007c12 */ /* 0x002fc8000f8ec0ff */
[----:B------:R-:W-:-:S13]  /*44c0*/  ISETP.NE.AND P0, PT, R0, UR4, PT ;  /* 0x0000000400007c0c */ /* 0x000fda000bf05270 */
[----:B------:R-:W-:Y:S05]  /*44d0*/  @P0 BRA `(.L_x_82) ;  /* 0x00000000003c0947 */ /* 0x000fea0003800000 */
[----:B------:R-:W1:Y:S01]  /*44e0*/  S2R R2, SR_LANEID ;  /* 0x0000000000027919 */ /* 0x000e620000000000 */
[----:B------:R-:W-:-:S06]  /*44f0*/  ULOP3.LUT UR5, URZ, UR5, URZ, 0x33, !UPT ;  /* 0x00000005ff057292 */ /* 0x000fcc000f8e33ff */
[----:B------:R-:W-:-:S04]  /*4500*/  IMAD.U32 R0, RZ, RZ, UR5 ;  /* 0x00000005ff007e24 */ /* 0x000fc8000f8e00ff */
[----:B------:R2:W4:Y:S02]  /*4510*/  REDUX UR7, R0 ;  /* 0x00000000000773c4 */ /* 0x0005240000000000 */
[----:B------:R1:W-:Y:S01]  /*4520*/  UTCATOMSWS.AND URZ, UR5 ;  /* 0x0000000500ff79e3 */ /* 0x0003e20008000000 */
[----:B--2---:R-:W-:Y:S01]  /*4530*/  LOP3.LUT R0, RZ, UR4, RZ, 0x33, !PT ;  /* 0x00000004ff007c12 */ /* 0x004fe2000f8e33ff */
[----:B------:R-:W-:Y:S02]  /*4540*/  VOTEU.ANY UR4, UPT, PT ;  /* 0x0000000000047886 */ /* 0x000fe400038e0100 */
[----:B------:R-:W-:Y:S02]  /*4550*/  UFLO.U32 UR4, UR4 ;  /* 0x00000004000472bd */ /* 0x000fe400080e0000 */
[----:B------:R-:W2:Y:S04]  /*4560*/  REDUX UR6, R0 ;  /* 0x00000000000673c4 */ /* 0x000ea80000000000 */
[----:B-1----:R-:W-:-:S02]  /*4570*/  ISETP.EQ.U32.AND P0, PT, R2, UR4, PT ;  /* 0x0000000402007c0c */ /* 0x002fc4000bf02070 */
[----:B----4-:R-:W-:-:S11]  /*4580*/  MOV R2, UR7 ;  /* 0x0000000700027c02 */ /* 0x010fd60008000f00 */
[----:B------:R1:W-:Y:S01]  /*4590*/  @P0 ATOMS.AND RZ, [UR8+0x14], R2 ;  /* 0x00001402ffff098c */ /* 0x0003e2000a800008 */
[----:B--2---:R-:W-:-:S05]  /*45a0*/  IMAD.U32 R0, RZ, RZ, UR6 ;  /* 0x00000006ff007e24 */ /* 0x004fca000f8e00ff */
[----:B------:R1:W-:Y:S01]  /*45b0*/  @P0 ATOMS.AND RZ, [UR8+0x18], R0 ;  /* 0x00001800ffff098c */ /* 0x0003e2000a800008 */
[----:B------:R-:W-:Y:S05]  /*45c0*/  BRA `(.L_x_83) ;  /* 0x0000000000147947 */ /* 0x000fea0003800000 */
.L_x_82:
[----:B------:R-:W-:Y:S02]  /*45d0*/  MOV R2, 0x45f0 ;  /* 0x000045f000027802 */ /* 0x000fe40000000f00 */
[----:B---3-5:R-:W-:Y:S05]  /*45e0*/  CALL.REL.NOINC `($__internal_0_$__cuda_sm10x_tcgen05_guardrail_trap_col_being_dealloced_not_returned_by_alloc) ;  /* 0x0000004400247944 */ /* 0x028fea0003c00000 */
[----:B------:R-:W-:Y:S05]  /*45f0*/  BRA `(.L_x_83) ;  /* 0x0000000000087947 */ /* 0x000fea0003800000 */
.L_x_81:
[----:B------:R-:W-:Y:S02]  /*4600*/  MOV R2, 0x4620 ;  /* 0x0000462000027802 */ /* 0x000fe40000000f00 */
[----:B---3-5:R-:W-:Y:S05]  /*4610*/  CALL.REL.NOINC `($__internal_2_$__cuda_sm10x_tcgen05_guardrail_trap_unallocated_columns_being_dealloced) ;  /* 0x0000004400307944 */ /* 0x028fea0003c00000 */
.L_x_83:
[----:B------:R-:W-:Y:S01]  /*4620*/  NOP ;  /* 0x0000000000007918 */ /* 0x000fe20000000000 */
[----:B------:R-:W-:Y:S05]  /*4630*/  EXIT ;  /* 0x000000000000794d */ /* 0x000fea0003800000 */
.L_x_65:
[----:B------:R-:W-:-:S09]  /*4640*/  UISETP.NE.OR UP0, UPT, UR22, 0x3, !UP3 ;  /* 0x000000031600788c */ /* 0x000fd2000df05670 */
[----:B------:R-:W-:Y:S05]  /*4650*/  BRA.U UP0, `(.L_x_84) ;  /* 0x0000000d00f07547 */ /* 0x000fea000b800000 */
[----:B------:R-:W2:Y:S01]  /*4660*/  LDCU UR27, c[0x0][0x370] ;  /* 0x00006e00ff1b77ac */ /* 0x000ea20008000800 */
[----:B------:R-:W3:Y:S01]  /*4670*/  LDC.64 R16, c[0x0][0x348] ;  /* 0x0000d200ff107b82 */ /* 0x000ee20000000a00 */
[----:B------:R-:W-:Y:S02]  /*4680*/  HFMA2 R13, -RZ, RZ, 0, 0 ;  /* 0x00000000ff0d7431 */ /* 0x000fe400000001ff */
[----:B------:R-:W-:Y:S01]  /*4690*/  IMAD.MOV.U32 R15, RZ, RZ, 0x1 ;  /* 0x00000001ff0f7424 */ /* 0x000fe200078e00ff */
[----:B------:R-:W2:Y:S01]  /*46a0*/  LDCU.128 UR44, c[0x0][0xb10] ;  /* 0x00016200ff2c77ac */ /* 0x000ea20008000c00 */
[----:B------:R-:W-:Y:S01]  /*46b0*/  IMAD.MOV.U32 R14, RZ, RZ, RZ ;  /* 0x000000ffff0e7224 */ /* 0x000fe200078e00ff */
[----:B------:R-:W-:Y:S01]  /*46c0*/  MOV R7, 0x1000 ;  /* 0x0000100000077802 */ /* 0x000fe20000000f00 */
[----:B------:R-:W4:Y:S01]  /*46d0*/  LDCU UR26, c[0x0][0x374] ;  /* 0x00006e80ff1a77ac */ /* 0x000f220008000800 */
[----:B------:R-:W1:Y:S01]  /*46e0*/  LDC.64 R2, c[0x0][0x888] ;  /* 0x00022200ff027b82 */ /* 0x000e620000000a00 */
[----:B------:R-:W4:Y:S01]  /*46f0*/  LDCU UR15, c[0x0][0xb0c] ;  /* 0x00016180ff0f77ac */ /* 0x000f220008000800 */
[----:B------:R-:W4:Y:S06]  /*4700*/  LDCU UR31, c[0x0][0xb20] ;  /* 0x00016400ff1f77ac */ /* 0x000f2c0008000800 */
[----:B------:R-:W1:Y:S01]  /*4710*/  LDC.64 R4, c[0x0][0x890] ;  /* 0x00022400ff047b82 */ /* 0x000e620000000a00 */
[----:B------:R-:W3:Y:S01]  /*4720*/  LDCU UR4, c[0x0][0xb30] ;  /* 0x00016600ff0477ac */ /* 0x000ee20008000800 */
[----:B--2---:R-:W-:-:S02]  /*4730*/  UIMAD.WIDE.U32 UR6, UR27, UR44, URZ ;  /* 0x0000002c1b0672a5 */ /* 0x004fc4000f8e00ff */
[----:B----4-:R-:W-:Y:S01]  /*4740*/  UIMAD.WIDE.U32 UR8, UR26, UR47, URZ ;  /* 0x0000002f1a0872a5 */ /* 0x010fe2000f8e00ff */
[----:B------:R-:W-:Y:S01]  /*4750*/  UMOV UR24, 0x400 ;  /* 0x0000040000187882 */ /* 0x000fe20000000000 */
[----:B------:R-:W-:-:S03]  /*4760*/  UPLOP3.LUT UP3, UPT, UPT, UPT, UPT, 0x40, 0x4 ;  /* 0x000000000004789c */ /* 0x000fc60003f6e870 */
[----:B------:R-:W-:Y:S01]  /*4770*/  UMOV UR6, UR7 ;  /* 0x0000000700067c82 */ /* 0x000fe20008000000 */
[----:B------:R-:W-:Y:S01]  /*4780*/  UISETP.GE.AND UP0, UPT, UR40, 0x1, UPT ;  /* 0x000000012800788c */ /* 0x000fe2000bf06270 */
[----:B------:R-:W-:Y:S01]  /*4790*/  UMOV UR28, UR9 ;  /* 0x00000009001c7c82 */ /* 0x000fe20008000000 */
[----:B------:R-:W-:Y:S01]  /*47a0*/  UISETP.NE.AND UP4, UPT, UR40, 0x1, UPT ;  /* 0x000000012800788c */ /* 0x000fe2000bf85270 */
[----:B------:R-:W2:Y:S01]  /*47b0*/  LDCU.64 UR16, c[0x0][0xb28] ;  /* 0x00016500ff1077ac */ /* 0x000ea20008000a00 */
[----:B------:R-:W-:Y:S02]  /*47c0*/  ULEA UR24, UR54, UR24, 0x18 ;  /* 0x0000001836187291 */ /* 0x000fe4000f8ec0ff */
[----:B------:R-:W-:Y:S02]  /*47d0*/  UISETP.NE.AND UP6, UPT, UR15, 0x1, UPT ;  /* 0x000000010f00788c */ /* 0x000fe4000bfc5270 */
[----:B------:R-:W-:Y:S02]  /*47e0*/  UISETP.NE.AND UP5, UPT, UR46, 0x1, UPT ;  /* 0x000000012e00788c */ /* 0x000fe4000bfa5270 */
[----:B------:R-:W-:-:S02]  /*47f0*/  USHF.R.U32.HI UR30, URZ, UR45, UR6 ;  /* 0x0000002dff1e7299 */ /* 0x000fc40008011606 */
[----:B------:R-:W-:Y:S02]  /*4800*/  USHF.R.U32.HI UR28, URZ, UR31, UR28 ;  /* 0x0000001fff1c7299 */ /* 0x000fe4000801161c */
[----:B---3--:R-:W-:Y:S01]  /*4810*/  UISETP.NE.AND UP2, UPT, UR4, 0x1, UPT ;  /* 0x000000010400788c */ /* 0x008fe2000bf45270 */
[----:B------:R-:W-:-:S10]  /*4820*/  UMOV UR12, URZ ;  /* 0x000000ff000c7c82 */ /* 0x000fd40008000000 */
.L_x_93:
[C---:B------:R-:W-:Y:S02]  /*4830*/  LEA R12, R14.reuse, UR24, 0x3 ;  /* 0x000000180e0c7c11 */ /* 0x040fe4000f8e18ff */
[----:B------:R-:W-:Y:S02]  /*4840*/  SHF.L.U32 R0, R13, 0x1f, RZ ;  /* 0x0000001f0d007819 */ /* 0x000fe400000006ff */
[----:B------:R-:W-:Y:S02]  /*4850*/  LEA R8, R14, UR24, 0x4 ;  /* 0x000000180e087c11 */ /* 0x000fe4000f8e20ff */
[----:B---3--:R-:W3:Y:S02]  /*4860*/  SYNCS.PHASECHK.TRANS64.TRYWAIT P0, [R12+URZ+0x110], R0 ;  /* 0x000110000c0075a7 */ /* 0x008ee400080011ff */
[----:B---3--:R-:W-:Y:S05]  /*4870*/  @!P0 BRA `(.L_x_85) ;  /* 0x0000003c00a48947 */ /* 0x008fea0003800000 */
.L_x_177:
[----:B------:R-:W4:Y:S01]  /*4880*/  LDS.128 R8, [R8+0x1a0] ;  /* 0x0001a00008087984 */ /* 0x000f220000000c00 */
[----:B------:R-:W-:Y:S01]  /*4890*/  UISETP.GE.AND UP0, UPT, UR40, 0x1, UPT ;  /* 0x000000012800788c */ /* 0x000fe2000bf06270 */
[----:B------:R-:W-:Y:S01]  /*48a0*/  @!PT LDS RZ, [RZ] ;  /* 0x00000000fffff984 */ /* 0x000fe20000000800 */
[----:B------:R-:W-:Y:S01]  /*48b0*/  @!PT LDS RZ, [RZ] ;  /* 0x00000000fffff984 */ /* 0x000fe20000000800 */
[----:B------:R-:W-:Y:S01]  /*48c0*/  @!PT LDS RZ, [RZ] ;  /* 0x00000000fffff984 */ /* 0x000fe20000000800 */
[----:B------:R-:W-:Y:S01]  /*48d0*/  @!PT LDS RZ, [RZ] ;  /* 0x00000000fffff984 */ /* 0x000fe20000000800 */
[----:B------:R1:W-:Y:S06]  /*48e0*/  MEMBAR.ALL.CTA ;  /* 0x0000000000007992 */ /* 0x0003ec0000008000 */
[----:B-1----:R-:W1:Y:S01]  /*48f0*/  FENCE.VIEW.ASYNC.S ;  /* 0x00000000000073c6 */ /* 0x002e620000000000 */
[----:B----4-:R-:W-:Y:S11]  /*4900*/  LOP3.LUT P0, RZ, R10, 0x1, RZ, 0xc0, !PT ;  /* 0x000000010aff7812 */ /* 0x010ff6000780c0ff */
[----:B------:R-:W-:Y:S02]  /*4910*/  @!UPT UIADD3 URZ, UPT, UPT, URZ, URZ, URZ ;  /* 0x000000fffffff290 */ /* 0x000fe4000fffe0ff */
[----:B-1----:R-:W-:Y:S01]  /*4920*/  VOTEU.ANY UP1, P0 ;  /* 0x0000000000ff7886 */ /* 0x002fe20000020100 */
[----:B------:R-:W-:Y:S11]  /*4930*/  PLOP3.LUT P0, PT, PT, PT, UP1, 0x80, 0x8 ;  /* 0x000000000008781c */ /* 0x000ff60003f0f018 */
[----:B------:R-:W-:Y:S02]  /*4940*/  @!UPT UIADD3 URZ, UPT, UPT, URZ, URZ, URZ ;  /* 0x000000fffffff290 */ /* 0x000fe4000fffe0ff */
[----:B---3--:R-:W-:Y:S02]  /*4950*/  @P0 SHF.R.U32.HI R0, RZ, 0x10, R9 ;  /* 0x00000010ff000819 */ /* 0x008fe40000011609 */
[----:B------:R-:W-:Y:S02]  /*4960*/  @P0 MOV R6, R8 ;  /* 0x0000000800060202 */ /* 0x000fe40000000f00 */
[----:B------:R-:W-:Y:S01]  /*4970*/  @P0 R2UR UR4, R0 ;  /* 0x00000000000402ca */ /* 0x000fe200000e0000 */
[----:B------:R-:W-:Y:S01]  /*4980*/  VIADD R0, R12, 0x120 ;  /* 0x000001200c007836 */ /* 0x000fe20000000000 */
[----:B------:R-:W-:Y:S02]  /*4990*/  @P0 LOP3.LUT R8, R9, 0xffff, RZ, 0xc0, !PT ;  /* 0x0000ffff09080812 */ /* 0x000fe400078ec0ff */
[----:B------:R-:W-:Y:S02]  /*49a0*/  @P0 R2UR UR6, R6 ;  /* 0x00000000060602ca */ /* 0x000fe400000e0000 */
[----:B------:R-:W-:Y:S02]  /*49b0*/  PRMT R0, RZ, 0x654, R0 ;  /* 0x00000654ff007816 */ /* 0x000fe40000000000 */
[----:B------:R-:W-:Y:S02]  /*49c0*/  @P0 R2UR UR5, R8 ;  /* 0x00000000080502ca */ /* 0x000fe400000e0000 */
[----:B------:R1:W-:Y:S03]  /*49d0*/  SYNCS.ARRIVE.TRANS64.RED.A1T0 RZ, [R0+URZ], RZ ;  /* 0x000000ff00ff79a7 */ /* 0x0003e600081004ff */
[----:B------:R-:W-:Y:S04]  /*49e0*/  @UP1 UMOV UR25, UR4 ;  /* 0x0000000400191c82 */ /* 0x000fe80008000000 */
[----:B------:R-:W-:Y:S04]  /*49f0*/  @UP1 UMOV UR14, UR6 ;  /* 0x00000006000e1c82 */ /* 0x000fe80008000000 */
[----:B------:R-:W-:Y:S01]  /*4a00*/  @UP1 UMOV UR13, UR5 ;  /* 0x00000005000d1c82 */ /* 0x000fe20008000000 */
[----:B------:R-:W-:Y:S05]  /*4a10*/  BRA.U !UP0, `(.L_x_86) ;  /* 0x0000000108a47547 */ /* 0x000fea000b800000 */
[----:B------:R-:W-:Y:S02]  /*4a20*/  UIMAD.WIDE.U32 UR8, UR13, UR47, URZ ;  /* 0x0000002f0d0872a5 */ /* 0x000fe4000f8e00ff */
[----:B------:R-:W-:Y:S02]  /*4a30*/  UIMAD.WIDE.U32 UR10, UR14, UR44, URZ ;  /* 0x0000002c0e0a72a5 */ /* 0x000fe4000f8e00ff */
[----:B------:R-:W-:Y:S02]  /*4a40*/  USEL UR4, UR26, UR28, !UP5 ;  /* 0x0000001c1a047287 */ /* 0x000fe4000e800000 */
[----:B------:R-:W-:Y:S02]  /*4a50*/  USEL UR7, UR27, UR30, !UP6 ;  /* 0x0000001e1b077287 */ /* 0x000fe4000f000000 */
[----:B--2---:R-:W-:Y:S02]  /*4a60*/  UIMAD.WIDE.U32 UR18, UR4, UR16, URZ ;  /* 0x00000010041272a5 */ /* 0x004fe4000f8e00ff */
[----:B------:R-:W-:Y:S01]  /*4a70*/  UIMAD.WIDE.U32 UR20, UR7, UR16, URZ ;  /* 0x00000010071472a5 */ /* 0x000fe2000f8e00ff */
[----:B------:R-:W-:Y:S02]  /*4a80*/  UMOV UR5, UR9 ;  /* 0x0000000900057c82 */ /* 0x000fe40008000000 */
[----:B------:R-:W-:Y:S03]  /*4a90*/  USHF.R.U32.HI UR6, URZ, UR31, UR5 ;  /* 0x0000001fff067299 */ /* 0x000fe60008011605 */
[----:B------:R-:W-:Y:S01]  /*4aa0*/  UMOV UR5, UR11 ;  /* 0x0000000b00057c82 */ /* 0x000fe20008000000 */
[----:B------:R-:W-:Y:S02]  /*4ab0*/  USEL UR6, UR13, UR6, !UP5 ;  /* 0x000000060d067287 */ /* 0x000fe4000e800000 */
[----:B------:R-:W-:Y:S02]  /*4ac0*/  USHF.R.U32.HI UR8, URZ, UR45, UR5 ;  /* 0x0000002dff087299 */ /* 0x000fe40008011605 */
[----:B------:R-:W-:Y:S01]  /*4ad0*/  UIMAD.WIDE.U32 UR10, UR6, UR16, URZ ;  /* 0x00000010060a72a5 */ /* 0x000fe2000f8e00ff */
[----:B------:R-:W-:Y:S02]  /*4ae0*/  UMOV UR5, UR19 ;  /* 0x0000001300057c82 */ /* 0x000fe40008000000 */
[----:B------:R-:W-:Y:S03]  /*4af0*/  @UP4 USHF.R.U32.HI UR4, URZ, UR17, UR5 ;  /* 0x00000011ff044299 */ /* 0x000fe60008011605 */
[----:B------:R-:W-:Y:S01]  /*4b00*/  UMOV UR5, UR21 ;  /* 0x0000001500057c82 */ /* 0x000fe20008000000 */
[----:B------:R-:W-:Y:S02]  /*4b10*/  UIMAD UR4, UR40, UR4, URZ ;  /* 0x00000004280472a4 */ /* 0x000fe4000f8e02ff */
[----:B------:R-:W-:Y:S02]  /*4b20*/  @UP4 USHF.R.U32.HI UR7, URZ, UR17, UR5 ;  /* 0x00000011ff074299 */ /* 0x000fe40008011605 */
[----:B------:R-:W-:Y:S02]  /*4b30*/  USEL UR5, UR14, UR8, !UP6 ;  /* 0x000000080e057287 */ /* 0x000fe4000f000000 */
[----:B------:R-:W-:Y:S02]  /*4b40*/  UIMAD UR8, UR40, UR7, URZ ;  /* 0x00000007280872a4 */ /* 0x000fe4000f8e02ff */
[----:B------:R-:W-:Y:S03]  /*4b50*/  UISETP.GE.AND UP0, UPT, UR6, UR4, UPT ;  /* 0x000000040600728c */ /* 0x000fe6000bf06270 */
[----:B------:R-:W-:Y:S01]  /*4b60*/  UMOV UR4, UR11 ;  /* 0x0000000b00047c82 */ /* 0x000fe20008000000 */
[----:B------:R-:W-:Y:S02]  /*4b70*/  UISETP.GE.OR UP0, UPT, UR5, UR8, UP0 ;  /* 0x000000080500728c */ /* 0x000fe40008706670 */
[----:B------:R-:W-:Y:S02]  /*4b80*/  USHF.R.U32.HI UR4, URZ, UR17, UR4 ;  /* 0x00000011ff047299 */ /* 0x000fe40008011604 */
[----:B------:R-:W-:Y:S02]  /*4b90*/  UIMAD.WIDE.U32 UR8, UR5, UR16, URZ ;  /* 0x00000010050872a5 */ /* 0x000fe4000f8e00ff */
[----:B------:R-:W-:Y:S04]  /*4ba0*/  USEL UR10, UR6, UR4, !UP4 ;  /* 0x00000004060a7287 */ /* 0x000fe8000e000000 */
[----:B------:R-:W-:Y:S01]  /*4bb0*/  UIADD3 UR11, UPT, UPT, -UR10, URZ, URZ ;  /* 0x000000ff0a0b7290 */ /* 0x000fe2000fffe1ff */
[----:B------:R-:W-:Y:S02]  /*4bc0*/  @!UP0 UMOV UR4, UR9 ;  /* 0x0000000900048c82 */ /* 0x000fe40008000000 */
[----:B------:R-:W-:Y:S02]  /*4bd0*/  @!UP0 USHF.R.U32.HI UR4, URZ, UR17, UR4 ;  /* 0x00000011ff048299 */ /* 0x000fe40008011604 */
[----:B------:R-:W-:Y:S02]  /*4be0*/  UIMAD UR8, UR40, UR11, UR6 ;  /* 0x0000000b280872a4 */ /* 0x000fe4000f8e0206 */
[----:B------:R-:W-:Y:S04]  /*4bf0*/  @!UP0 USEL UR4, UR5, UR4, !UP4 ;  /* 0x0000000405048287 */ /* 0x000fe8000e000000 */
[----:B------:R-:W-:Y:S02]  /*4c00*/  @!UP0 UIMAD UR8, UR7, UR8, UR4 ;  /* 0x00000008070882a4 */ /* 0x000fe4000f8e0204 */
[----:B------:R-:W-:Y:S02]  /*4c10*/  @!UP0 UIADD3 UR9, UPT, UPT, UR10, -UR4, URZ ;  /* 0x800000040a098290 */ /* 0x000fe4000fffe0ff */
[----:B------:R-:W-:Y:S02]  /*4c20*/  UIADD3 UR4, UPT, UPT, -UR5, URZ, URZ ;  /* 0x000000ff05047290 */ /* 0x000fe4000fffe1ff */
[----:B------:R-:W-:Y:S02]  /*4c30*/  UIADD3 UR7, UPT, UPT, -UR6, URZ, URZ ;  /* 0x000000ff06077290 */ /* 0x000fe4000fffe1ff */
[----:B------:R-:W-:Y:S02]  /*4c40*/  @!UP0 UIMAD UR6, UR9, UR40, UR5 ;  /* 0x00000028090682a4 */ /* 0x000fe4000f8e0205 */
[----:B------:R-:W-:Y:S02]  /*4c50*/  UIMAD UR14, UR15, UR4, UR14 ;  /* 0x000000040f0e72a4 */ /* 0x000fe4000f8e020e */
[----:B------:R-:W-:Y:S01]  /*4c60*/  UIMAD UR13, UR46, UR7, UR13 ;  /* 0x000000072e0d72a4 */ /* 0x000fe2000f8e020d */
[----:B------:R-:W-:Y:S02]  /*4c70*/  @!UP0 UMOV UR5, UR8 ;  /* 0x0000000800058c82 */ /* 0x000fe40008000000 */
[----:B------:R-:W-:Y:S02]  /*4c80*/  UIMAD UR14, UR5, UR15, UR14 ;  /* 0x0000000f050e72a4 */ /* 0x000fe4000f8e020e */
[----:B------:R-:W-:Y:S11]  /*4c90*/  UIMAD UR13, UR6, UR46, UR13 ;  /* 0x0000002e060d72a4 */ /* 0x000ff6000f8e020d */
[----:B------:R-:W-:Y:S01]  /*4ca0*/  @!UPT UIADD3 URZ, UPT, UPT, URZ, URZ, URZ ;  /* 0x000000fffffff290 */ /* 0x000fe2000fffe0ff */
.L_x_86:
[----:B------:R-:W3:Y:S01]  /*4cb0*/  @!UP2 LDCU.128 UR20, c[0x0][0xb10] ;  /* 0x00016200ff14a7ac */ /* 0x000ee20008000c00 */
[C---:B------:R-:W-:Y:S02]  /*4cc0*/  ISETP.NE.U32.AND P1, PT, R4.reuse, RZ, PT ;  /* 0x000000ff0400720c */ /* 0x040fe40003f25070 */
[----:B------:R-:W-:Y:S02]  /*4cd0*/  ISETP.NE.U32.AND P0, PT, R4, RZ, PT ;  /* 0x000000ff0400720c */ /* 0x000fe40003f05070 */
[C---:B------:R-:W-:Y:S02]  /*4ce0*/  ISETP.NE.AND.EX P1, PT, R5.reuse, RZ, PT, P1 ;  /* 0x000000ff0500720c */ /* 0x040fe40003f25310 */
[----:B------:R-:W-:Y:S01]  /*4cf0*/  ISETP.NE.AND.EX P0, PT, R5, RZ, PT, P0 ;  /* 0x000000ff0500720c */ /* 0x000fe20003f05300 */
[----:B------:R-:W4:Y:S01]  /*4d00*/  @!UP2 LDCU UR5, c[0x0][0xb0c] ;  /* 0x00016180ff05a7ac */ /* 0x000f220008000800 */
[----:B------:R-:W-:Y:S02]  /*4d10*/  USHF.L.U32 UR11, UR29, 0x6, URZ ;  /* 0x000000061d0b7899 */ /* 0x000fe400080006ff */
[----:B------:R-:W-:Y:S02]  /*4d20*/  USHF.L.U32 UR10, UR32, 0x6, URZ ;  /* 0x00000006200a7899 */ /* 0x000fe400080006ff */
[----:B---3--:R-:W-:Y:S07]  /*4d30*/  UIMAD.WIDE.U32 UR6, UR14, UR20, URZ ;  /* 0x000000140e0672a5 */ /* 0x008fee000f8e00ff */
[----:B------:R-:W-:Y:S01]  /*4d40*/  @!UP2 UMOV UR4, UR7 ;  /* 0x000000070004ac82 */ /* 0x000fe20008000000 */
[----:B----4-:R-:W-:Y:S02]  /*4d50*/  @!UP2 UISETP.NE.AND UP0, UPT, UR5, 0x1, UPT ;  /* 0x000000010500a88c */ /* 0x010fe4000bf05270 */
[----:B------:R-:W-:Y:S02]  /*4d60*/  @!UP2 USHF.R.U32.HI UR4, URZ, UR21, UR4 ;  /* 0x00000015ff04a299 */ /* 0x000fe40008011604 */
[----:B------:R-:W-:Y:S02]  /*4d70*/  UIMAD.WIDE.U32 UR6, UR13, UR23, URZ ;  /* 0x000000170d0672a5 */ /* 0x000fe4000f8e00ff */
[----:B------:R-:W-:Y:S02]  /*4d80*/  @!UP2 USEL UR8, UR14, UR4, !UP0 ;  /* 0x000000040e08a287 */ /* 0x000fe4000c000000 */
[----:B------:R-:W-:Y:S03]  /*4d90*/  @!UP2 UISETP.NE.AND UP0, UPT, UR22, 0x1, UPT ;  /* 0x000000011600a88c */ /* 0x000fe6000bf05270 */
[----:B------:R-:W-:Y:S02]  /*4da0*/  @!UP2 UMOV UR6, UR7 ;  /* 0x000000070006ac82 */ /* 0x000fe40008000000 */
[----:B------:R-:W3:Y:S02]  /*4db0*/  @!UP2 LDCU UR4, c[0x0][0xb20] ;  /* 0x00016400ff04a7ac */ /* 0x000ee40008000800 */
[----:B---3--:R-:W-:Y:S04]  /*4dc0*/  @!UP2 USHF.R.U32.HI UR6, URZ, UR4, UR6 ;  /* 0x00000004ff06a299 */ /* 0x008fe80008011606 */
[----:B------:R-:W-:Y:S04]  /*4dd0*/  @!UP2 USEL UR6, UR13, UR6, !UP0 ;  /* 0x000000060d06a287 */ /* 0x000fe8000c000000 */
[----:B------:R-:W-:Y:S02]  /*4de0*/  @!UP2 UIADD3 UR4, UPT, UPT, -UR8, UR6, URZ ;  /* 0x000000060804a290 */ /* 0x000fe4000fffe1ff */
[----:B------:R-:W-:Y:S02]  /*4df0*/  @!UP2 UIADD3 UR6, UPT, UPT, UR8, -UR6, URZ ;  /* 0x800000060806a290 */ /* 0x000fe4000fffe0ff */
[----:B------:R-:W-:Y:S02]  /*4e00*/  @!UP2 UIMAD UR14, UR4, UR5, UR14 ;  /* 0x00000005040ea2a4 */ /* 0x000fe4000f8e020e */
[----:B------:R-:W-:Y:S01]  /*4e10*/  @!UP2 UIMAD UR13, UR6, UR22, UR13 ;  /* 0x00000016060da2a4 */ /* 0x000fe2000f8e020d */
[----:B------:R-:W-:Y:S11]  /*4e20*/  BRA.U UP3, `(.L_x_87) ;  /* 0x0000000103107547 */ /* 0x000ff6000b800000 */
[----:B------:R-:W-:Y:S04]  /*4e30*/  MOV R6, UR33 ;  /* 0x0000002100067c02 */ /* 0x000fe80008000f00 */
[----:B------:R-:W-:Y:S04]  /*4e40*/  SHF.L.U32 R6, R6, 0x1f, RZ ;  /* 0x0000001f06067819 */ /* 0x000fe800000006ff */
[----:B------:R-:W3:Y:S02]  /*4e50*/  SYNCS.PHASECHK.TRANS64.TRYWAIT P2, [UR24+0x108], R6 ;  /* 0x00010806ff0075a7 */ /* 0x000ee40008041118 */
[----:B---3--:R-:W-:Y:S05]  /*4e60*/  @!P2 BRA `(.L_x_88) ;  /* 0x00000038003ca947 */ /* 0x008fea0003800000 */
.L_x_87:
[----:B------:R-:W-:Y:S05]  /*4e70*/  @!P1 BRA `(.L_x_89) ;  /* 0x0000000000309947 */ /* 0x000fea0003800000 */
[----:B------:R-:W-:Y:S01]  /*4e80*/  ISETP.NE.U32.AND P1, PT, R2, RZ, PT ;  /* 0x000000ff0200720c */ /* 0x000fe20003f25070 */
[----:B------:R-:W3:Y:S01]  /*4e90*/  LDCU.64 UR4, c[0x0][0x358] ;  /* 0x00006b00ff0477ac */ /* 0x000ee20008000a00 */
[----:B------:R-:W-:Y:S02]  /*4ea0*/  IMAD.MOV.U32 R45, RZ, RZ, 0x1 ;  /* 0x00000001ff2d7424 */ /* 0x000fe400078e00ff */
[----:B------:R-:W-:Y:S11]  /*4eb0*/  ISETP.NE.AND.EX P1, PT, R3, RZ, PT, P1 ;  /* 0x000000ff0300720c */ /* 0x000ff60003f25310 */
[----:B------:R-:W-:Y:S02]  /*4ec0*/  @!UPT UIADD3 URZ, UPT, UPT, URZ, URZ, URZ ;  /* 0x000000fffffff290 */ /* 0x000fe4000fffe0ff */
[----:B------:R-:W4:Y:S01]  /*4ed0*/  @P1 LDC.64 R8, c[0x0][0x888] ;  /* 0x00022200ff081b82 */ /* 0x000f220000000a00 */
[----:B-1----:R-:W-:Y:S04]  /*4ee0*/  @P1 IMAD R0, R4, UR36, RZ ;  /* 0x0000002404001c24 */ /* 0x002fe8000f8e02ff */
[----:B----4-:R-:W-:Y:S04]  /*4ef0*/  @P1 IMAD.WIDE R8, R0, 0x4, R8 ;  /* 0x0000000400081825 */ /* 0x010fe800078e0208 */
[----:B------:R-:W-:Y:S01]  /*4f00*/  HFMA2 R0, -RZ, RZ, 0, 5.9604644775390625e-08 ;  /* 0x00000001ff007431 */ /* 0x000fe200000001ff */
[----:B---3-5:R3:W5:Y:S04]  /*4f10*/  @P1 LDG.E R26, desc[UR4][R8.64] ;  /* 0x00000004081a1981 */ /* 0x028768000c1e1900 */
[----:B------:R-:W-:Y:S01]  /*4f20*/  @!P1 PRMT R45, R0, 0x7610, R45 ;  /* 0x00007610002d9816 */ /* 0x000fe2000000002d */
[----:B---3--:R-:W4:Y:S06]  /*4f30*/  @!P1 LDC R26, c[0x0][0x880] ;  /* 0x00022000ff1a9b82 */ /* 0x008f2c0000000800 */
.L_x_89:
[----:B----45:R-:W-:Y:S01]  /*4f40*/  @!P0 FSETP.EQ.AND P1, PT, R26, RZ, PT ;  /* 0x000000ff1a00820b */ /* 0x030fe20003f22000 */
[----:B------:R-:W-:Y:S01]  /*4f50*/  @!UPT UIADD3 URZ, UPT, UPT, URZ, URZ, URZ ;  /* 0x000000fffffff290 */ /* 0x000fe2000fffe0ff */
[----:B------:R-:W-:Y:S11]  /*4f60*/  @!P0 BRA `(.L_x_90) ;  /* 0x0000000000188947 */ /* 0x000ff60003800000 */
[----:B------:R-:W-:Y:S02]  /*4f70*/  LOP3.LUT P0, RZ, R45, 0xff, RZ, 0xc0, !PT ;  /* 0x000000ff2dff7812 */ /* 0x000fe4000780c0ff */
[----:B------:R-:W-:Y:S04]  /*4f80*/  ISETP.NE.U32.AND P1, PT, R2, RZ, PT ;  /* 0x000000ff0200720c */ /* 0x000fe80003f25070 */
[----:B------:R-:W-:Y:S04]  /*4f90*/  ISETP.NE.AND.EX P1, PT, R3, RZ, PT, P1 ;  /* 0x000000ff0300720c */ /* 0x000fe80003f25310 */
[----:B------:R-:W-:Y:S03]  /*4fa0*/  PLOP3.LUT P1, PT, P1, PT, PT, 0x8, 0x80 ;  /* 0x000000000080781c */ /* 0x000fe60000f2e170 */
[----:B------:R-:W-:Y:S11]  /*4fb0*/  @P0 FSETP.EQ.AND P1, PT, R26, RZ, PT ;  /* 0x000000ff1a00020b */ /* 0x000ff60003f22000 */
[----:B------:R-:W-:Y:S02]  /*4fc0*/  @!UPT UIADD3 URZ, UPT, UPT, URZ, URZ, URZ ;  /* 0x000000fffffff290 */ /* 0x000fe4000fffe0ff */
.L_x_90:
[----:B------:R-:W-:Y:S01]  /*4fd0*/  ULEA UR4, UR12, UR24, 0x3 ;  /* 0x000000180c047291 */ /* 0x000fe2000f8e18ff */
[----:B------:R-:W-:Y:S02]  /*4fe0*/  SHF.L.U32 R9, R15, 0x1f, RZ ;  /* 0x0000001f0f097819 */ /* 0x000fe400000006ff */
[----:B------:R-:W-:Y:S04]  /*4ff0*/  ELECT P0, URZ, PT ;  /* 0x0000000000ff782f */ /* 0x000fe80003800000 */
[----:B------:R-:W-:Y:S02]  /*5000*/  PLOP3.LUT P1, PT, P1, P0, PT, 0xf2, 0x2f ;  /* 0x00000000002f781c */ /* 0x000fe40000f21e72 */
[----:B------:R-:W3:Y:S11]  /*5010*/  SYNCS.PHASECHK.TRANS64.TRYWAIT P2, [UR4+0xe8], R9 ;  /* 0x0000e809ff0075a7 */ /* 0x000ef60008041104 */
[----:B------:R-:W-:Y:S05]  /*5020*/  @!P1 IADD3 R8, P0, PT, R16, 0x580, RZ ;  /* 0x0000058010089810 */ /* 0x000fea0007f1e0ff */
[----:B-1----:R-:W-:Y:S01]  /*5030*/  @!P1 IMAD.X R6, RZ, RZ, R17, P0 ;  /* 0x000000ffff069224 */ /* 0x002fe200000e0611 */
[----:B---3--:R-:W-:Y:S07]  /*5040*/  @!P2 BRA `(.L_x_91) ;  /* 0x0000003400dca947 */ /* 0x008fee0003800000 */
.L_x_180:
[----:B------:R-:W-:Y:S01]  /*5050*/  @!P1 R2UR UR7, R6 ;  /* 0x00000000060792ca */ /* 0x000fe200000e0000 */
[----:B------:R-:W-:Y:S01]  /*5060*/  UIADD3 UR5, UPT, UPT, UR12, 0x1, URZ ;  /* 0x000000010c057890 */ /* 0x000fe2000fffe0ff */
[----:B------:R-:W-:Y:S01]  /*5070*/  @!P1 R2UR UR6, R8 ;  /* 0x00000000080692ca */ /* 0x000fe200000e0000 */
[----:B------:R-:W-:Y:S01]  /*5080*/  UIADD3 UR9, UPT, UPT, UR4, 0xd0, URZ ;  /* 0x000000d004097890 */ /* 0x000fe2000fffe0ff */
[----:B------:R-:W-:Y:S01]  /*5090*/  @!P1 IMAD.MOV.U32 R6, RZ, RZ, 0x1000 ;  /* 0x00001000ff069424 */ /* 0x000fe200078e00ff */
[----:B------:R-:W-:Y:S01]  /*50a0*/  UISETP.NE.AND UP0, UPT, UR5, 0x3, UPT ;  /* 0x000000030500788c */ /* 0x000fe2000bf05270 */
[----:B------:R-:W-:Y:S01]  /*50b0*/  VIADD R14, R14, 0x1 ;  /* 0x000000010e0e7836 */ /* 0x000fe20000000000 */
[----:B------:R-:W-:Y:S01]  /*50c0*/  UMOV UR22, 0x0 ;  /* 0x0000000000167882 */ /* 0x000fe20000000000 */
[----:B------:R-:W-:Y:S01]  /*50d0*/  UMOV UR23, 0x10000000 ;  /* 0x1000000000177882 */ /* 0x000fe20000000000 */
[----:B------:R-:W-:Y:S04]  /*50e0*/  UPRMT UR20, UR54, 0x654, UR9 ;  /* 0x0000065436147896 */ /* 0x000fe80008000009 */
[----:B-1----:R-:W-:Y:S01]  /*50f0*/  IMAD.U32 R9, RZ, RZ, UR7 ;  /* 0x00000007ff097e24 */ /* 0x002fe2000f8e00ff */
[----:B------:R-:W-:Y:S01]  /*5100*/  USEL UR7, URZ, 0x1, UP0 ;  /* 0x00000001ff077887 */ /* 0x000fe20008000000 */
[----:B------:R-:W-:Y:S01]  /*5110*/  IMAD.U32 R8, RZ, RZ, UR6 ;  /* 0x00000006ff087e24 */ /* 0x000fe2000f8e00ff */
[----:B------:R-:W-:Y:S02]  /*5120*/  USEL UR6, UR5, URZ, UP0 ;  /* 0x000000ff05067287 */ /* 0x000fe40008000000 */
[----:B------:R-:W-:Y:S01]  /*5130*/  VOTEU.ALL UP0, P1 ;  /* 0x0000000000ff7886 */ /* 0x000fe20000800000 */
[----:B------:R-:W-:Y:S02]  /*5140*/  @!P1 R2UR UR19, R9 ;  /* 0x00000000091392ca */ /* 0x000fe400000e0000 */
[----:B------:R-:W-:Y:S02]  /*5150*/  @!P1 R2UR UR18, R8 ;  /* 0x00000000081292ca */ /* 0x000fe400000e0000 */
[----:B------:R-:W-:Y:S01]  /*5160*/  @!UP0 ULEA UR5, UR12, UR24, 0xc ;  /* 0x000000180c058291 */ /* 0x000fe2000f8e60ff */
[----:B------:R-:W-:Y:S02]  /*5170*/  LOP3.LUT R15, R15, UR7, RZ, 0x3c, !PT ;  /* 0x000000070f0f7c12 */ /* 0x000fe4000f8e3cff */
[----:B------:R-:W-:Y:S01]  /*5180*/  UMOV UR12, UR36 ;  /* 0x00000024000c7c82 */ /* 0x000fe20008000000 */
[----:B------:R-:W-:Y:S01]  /*5190*/  @!UP0 UIADD3 UR8, UPT, UPT, UR5, 0x200, URZ ;  /* 0x0000020005088890 */ /* 0x000fe2000fffe0ff */
[----:B------:R-:W-:Y:S01]  /*51a0*/  SHF.L.U32 R0, R15, 0x1f, RZ ;  /* 0x0000001f0f007819 */ /* 0x000fe200000006ff */
[----:B------:R-:W-:Y:S01]  /*51b0*/  VOTEU.ALL UP0, P1 ;  /* 0x0000000000ff7886 */ /* 0x000fe20000800000 */
[----:B------:R-:W-:Y:S06]  /*51c0*/  ULEA UR5, UR6, UR24, 0x3 ;  /* 0x0000001806057291 */ /* 0x000fec000f8e18ff */
[----:B------:R1:W-:Y:S01]  /*51d0*/  @!UP0 UTMALDG.3D [UR8], [UR18], desc[UR22] ;  /* 0x00001608120085b4 */ /* 0x0003e20008011000 */
[----:B------:R1:W-:Y:S01]  /*51e0*/  @!P1 SYNCS.ARRIVE.TRANS64.RED.A0TR RZ, [UR4+0xd0], R6 ;  /* 0x0000d006ffff99a7 */ /* 0x0003e20008300404 */
[----:B------:R-:W-:Y:S01]  /*51f0*/  SYNCS.ARRIVE.TRANS64.RED.A1T0 RZ, [UR20], RZ ;  /* 0x000000ffffff79a7 */ /* 0x000fe20008100414 */
[----:B------:R-:W3:Y:S02]  /*5200*/  SYNCS.PHASECHK.TRANS64.TRYWAIT P0, [UR5+0xe8], R0 ;  /* 0x0000e800ff0075a7 */ /* 0x000ee40008001105 */
[----:B-1-3--:R-:W-:Y:S05]  /*5210*/  @!P0 BRA `(.L_x_92) ;  /* 0x0000003400808947 */ /* 0x00afea0003800000 */
.L_x_182:
[----:B------:R-:W-:Y:S01]  /*5220*/  UIADD3 UR9, UPT, UPT, UR5, 0xd0, URZ ;  /* 0x000000d005097890 */ /* 0x000fe2000fffe0ff */
[----:B-1----:R-:W-:Y:S01]  /*5230*/  @!P1 IADD3 R6, P0, PT, R16, 0x580, RZ ;  /* 0x0000058010069810 */ /* 0x002fe20007f1e0ff */
[----:B------:R-:W-:Y:S01]  /*5240*/  UPLOP3.LUT UP3, UPT, UPT, UPT, UPT, 0x80, 0x8 ;  /* 0x000000000008789c */ /* 0x000fe20003f6f070 */
[----:B------:R-:W-:Y:S01]  /*5250*/  R2UR UR23, R47 ;  /* 0x000000002f1772ca */ /* 0x000fe200000e0000 */
[----:B------:R-:W-:Y:S01]  /*5260*/  UMOV UR20, 0x0 ;  /* 0x0000000000147882 */ /* 0x000fe20000000000 */
[----:B------:R-:W-:Y:S01]  /*5270*/  @!P1 R2UR UR7, R6 ;  /* 0x00000000060792ca */ /* 0x000fe200000e0000 */
[----:B------:R-:W-:Y:S01]  /*5280*/  @!P1 IMAD.X R0, RZ, RZ, R17, P0 ;  /* 0x000000ffff009224 */ /* 0x000fe200000e0611 */
[----:B------:R-:W-:Y:S01]  /*5290*/  UMOV UR21, 0x10000000 ;  /* 0x1000000000157882 */ /* 0x000fe20000000000 */
[----:B------:R-:W-:Y:S01]  /*52a0*/  UMOV UR12, UR36 ;  /* 0x00000024000c7c82 */ /* 0x000fe20008000000 */
[----:B------:R-:W-:Y:S01]  /*52b0*/  VOTEU.ALL UP0, P1 ;  /* 0x0000000000ff7886 */ /* 0x000fe20000800000 */
[----:B------:R-:W-:Y:S01]  /*52c0*/  R2UR UR22, R48 ;  /* 0x00000000301672ca */ /* 0x000fe200000e0000 */
[----:B------:R-:W-:Y:S01]  /*52d0*/  UMOV UR36, UR25 ;  /* 0x0000001900247c82 */ /* 0x000fe20008000000 */
[----:B------:R-:W-:Y:S02]  /*52e0*/  @!P1 R2UR UR4, R0 ;  /* 0x00000000000492ca */ /* 0x000fe400000e0000 */
[----:B------:R-:W-:Y:S01]  /*52f0*/  @!UP0 UIADD3 UR10, UPT, UPT, UR10, 0x20, URZ ;  /* 0x000000200a0a8890 */ /* 0x000fe2000fffe0ff */
[C---:B------:R-:W-:Y:S01]  /*5300*/  ISETP.NE.AND P0, PT, R14.reuse, 0x2, PT ;  /* 0x000000020e00780c */ /* 0x040fe20003f05270 */
[----:B------:R-:W-:Y:S02]  /*5310*/  UIADD3 UR32, UPT, UPT, UR13, UR23, URZ ;  /* 0x000000170d207290 */ /* 0x000fe4000fffe0ff */
[----:B------:R-:W-:Y:S01]  /*5320*/  IMAD.U32 R8, RZ, RZ, UR7 ;  /* 0x00000007ff087e24 */ /* 0x000fe2000f8e00ff */
[----:B------:R-:W-:Y:S02]  /*5330*/  SEL R0, RZ, 0x1, P0 ;  /* 0x00000001ff007807 */ /* 0x000fe40000000000 */
[----:B------:R-:W-:Y:S02]  /*5340*/  SEL R14, R14, RZ, P0 ;  /* 0x000000ff0e0e7207 */ /* 0x000fe40000000000 */
[----:B------:R-:W-:Y:S01]  /*5350*/  @!P1 R2UR UR18, R8 ;  /* 0x00000000081292ca */ /* 0x000fe200000e0000 */
[----:B------:R-:W-:Y:S01]  /*5360*/  UIADD3 UR29, UPT, UPT, UR14, UR22, URZ ;  /* 0x000000160e1d7290 */ /* 0x000fe2000fffe0ff */
[----:B------:R-:W-:Y:S01]  /*5370*/  IMAD.U32 R9, RZ, RZ, UR4 ;  /* 0x00000004ff097e24 */ /* 0x000fe2000f8e00ff */
[----:B------:R-:W-:Y:S01]  /*5380*/  @!UP0 ULEA UR4, UR6, UR24, 0xc ;  /* 0x0000001806048291 */ /* 0x000fe2000f8e60ff */
[----:B------:R-:W-:Y:S03]  /*5390*/  LOP3.LUT R13, R13, R0, RZ, 0x3c, !PT ;  /* 0x000000000d0d7212 */ /* 0x000fe600078e3cff */
[----:B------:R-:W-:Y:S01]  /*53a0*/  @!P1 R2UR UR19, R9 ;  /* 0x00000000091392ca */ /* 0x000fe200000e0000 */
[----:B------:R-:W-:Y:S01]  /*53b0*/  @!UP0 UIADD3 UR8, UPT, UPT, UR4, 0x200, URZ ;  /* 0x0000020004088890 */ /* 0x000fe2000fffe0ff */
[----:B------:R-:W-:Y:S01]  /*53c0*/  VOTEU.ALL UP0, P1 ;  /* 0x0000000000ff7886 */ /* 0x000fe20000800000 */
[----:B------:R-:W-:Y:S10]  /*53d0*/  UPRMT UR4, UR54, 0x654, UR9 ;  /* 0x0000065436047896 */ /* 0x000ff40008000009 */
[----:B------:R1:W-:Y:S01]  /*53e0*/  @!UP0 UTMALDG.3D [UR8], [UR18], desc[UR20] ;  /* 0x00001408120085b4 */ /* 0x0003e20008011000 */
[----:B------:R3:W-:Y:S01]  /*53f0*/  @!P1 SYNCS.ARRIVE.TRANS64.RED.A0TR RZ, [UR5+0xd0], R7 ;  /* 0x0000d007ffff99a7 */ /* 0x0007e20008300405 */
[----:B------:R-:W-:Y:S01]  /*5400*/  SYNCS.ARRIVE.TRANS64.RED.A1T0 RZ, [UR4], RZ ;  /* 0x000000ffffff79a7 */ /* 0x000fe20008100404 */
[----:B------:R-:W-:Y:S04]  /*5410*/  UIADD3 UR4, UPT, UPT, UR6, 0x1, URZ ;  /* 0x0000000106047890 */ /* 0x000fe8000fffe0ff */
[----:B------:R-:W-:Y:S04]  /*5420*/  UISETP.NE.AND UP0, UPT, UR4, 0x3, UPT ;  /* 0x000000030400788c */ /* 0x000fe8000bf05270 */
[----:B------:R-:W-:Y:S06]  /*5430*/  USEL UR5, URZ, 0x1, UP0 ;  /* 0x00000001ff057887 */ /* 0x000fec0008000000 */
[----:B------:R-:W-:Y:S01]  /*5440*/  LOP3.LUT R15, R15, UR5, RZ, 0x3c, !PT ;  /* 0x000000050f0f7c12 */ /* 0x000fe2000f8e3cff */
[----:B-1----:R-:W-:Y:S01]  /*5450*/  USEL UR12, UR4, URZ, UP0 ;  /* 0x000000ff040c7287 */ /* 0x002fe20008000000 */
[----:B------:R-:W-:Y:S11]  /*5460*/  BRA.U UP1, `(.L_x_93) ;  /* 0xfffffff101f07547 */ /* 0x000ff6000b83ffff */
[----:B------:R-:W-:Y:S01]  /*5470*/  UIADD3 UR24, UPT, UPT, UR24, 0xe8, URZ ;  /* 0x000000e818187890 */ /* 0x000fe2000fffe0ff */
[----:B------:R-:W-:-:S03]  /*5480*/  SHF.L.U32 R2, R15, 0x1f, RZ ;  /* 0x0000001f0f027819 */ /* 0x000fc600000006ff */
[----:B------:R-:W-:-:S09]  /*5490*/  ULEA UR4, UR12, UR24, 0x3 ;  /* 0x000000180c047291 */ /* 0x000fd2000f8e18ff */
[----:B------:R-:W1:Y:S02]  /*54a0*/  SYNCS.PHASECHK.TRANS64.TRYWAIT P0, [UR4], R2 ;  /* 0x00000002ff0075a7 */ /* 0x000e640008001104 */
[----:B-1----:R-:W-:Y:S05]  /*54b0*/  @!P0 BRA `(.L_x_94) ;  /* 0x0000003000f08947 */ /* 0x002fea0003800000 */
.L_x_184:
        /* <DEDUP_REMOVED lines=9> */
.L_x_186:
[----:B------:R-:W-:-:S04]  /*5550*/  UIADD3 UR4, UPT, UPT, UR4, 0x1, URZ ;  /* 0x0000000104047890 */ /* 0x000fc8000fffe0ff */
[----:B------:R-:W-:-:S04]  /*5560*/  UISETP.NE.AND UP0, UPT, UR4, 0x3, UPT ;  /* 0x000000030400788c */ /* 0x000fc8000bf05270 */
[----:B------:R-:W-:Y:S02]  /*5570*/  USEL UR5, URZ, 0x1, UP0 ;  /* 0x00000001ff057887 */ /* 0x000fe40008000000 */
[----:B------:R-:W-:-:S04]  /*5580*/  USEL UR4, UR4, URZ, UP0 ;  /* 0x000000ff04047287 */ /* 0x000fc80008000000 */
[----:B------:R-:W-:Y:S01]  /*5590*/  ULEA UR4, UR4, UR24, 0x3 ;  /* 0x0000001804047291 */ /* 0x000fe2000f8e18ff */
[----:B-1----:R-:W-:-:S04]  /*55a0*/  LOP3.LUT R2, R15, UR5, RZ, 0x3c, !PT ;  /* 0x000000050f027c12 */ /* 0x002fc8000f8e3cff */
[----:B------:R-:W-:Y:S01]  /*55b0*/  SHF.L.U32 R2, R2, 0x1f, RZ ;  /* 0x0000001f02027819 */ /* 0x000fe200000006ff */
[----:B------:R-:W-:-:S07]  /*55c0*/  IMAD.U32 R0, RZ, RZ, UR4 ;  /* 0x00000004ff007e24 */ /* 0x000fce000f8e00ff */
.L_x_96:
[----:B-1----:R1:W4:Y:S02]  /*55d0*/  SYNCS.PHASECHK.TRANS64.TRYWAIT P0, [R0+URZ], R2 ;  /* 0x00000002000075a7 */ /* 0x00232400080011ff */
[----:B----4-:R-:W-:Y:S05]  /*55e0*/  @!P0 NANOSLEEP.SYNCS 0x989680 ;  /* 0x009896800000895d */ /* 0x010fea0003900000 */
[----:B------:R-:W4:Y:S02]  /*55f0*/  @!P0 SYNCS.PHASECHK.TRANS64 P0, [R0+URZ], R2 ;  /* 0x00000002000085a7 */ /* 0x000f2400080010ff */
[----:B--2-4-:R-:W-:Y:S05]  /*5600*/  @P0 EXIT ;  /* 0x000000000000094d */ /* 0x014fea0003800000 */
[----:B------:R-:W-:Y:S05]  /*5610*/  BRA `(.L_x_96) ;  /* 0xfffffffc00ec7947 */ /* 0x000fea000383ffff */
.L_x_84:
[----:B------:R-:W-:-:S06]  /*5620*/  UISETP.GE.AND UP0, UPT, UR22, 0x4, UPT ;  /* 0x000000041600788c */ /* 0x000fcc000bf06270 */
[----:B------:R-:W-:-:S13]  /*5630*/  PLOP3.LUT P0, PT, PT, PT, UP0, 0x80, 0x8 ;  /* 0x000000000008781c */ /* 0x000fda0003f0f008 */
[----:B-1----:R-:W-:Y:S05]  /*5640*/  @!P0 EXIT ;  /* 0x000000000000894d */ /* 0x002fea0003800000 */
[----:B------:R-:W-:Y:S01]  /*5650*/  BAR.SYNC.DEFER_BLOCKING 0x6, 0xa0 ;  /* 0x0182800000007b1d */ /* 0x000fe20000010000 */
[C---:B------:R-:W-:Y:S01]  /*5660*/  IMAD.SHL.U32 R3, R55.reuse, 0x20, RZ ;  /* 0x0000002037037824 */ /* 0x040fe200078e00ff */
[C---:B------:R-:W-:Y:S01]  /*5670*/  LOP3.LUT P0, RZ, R55.reuse, 0x4, RZ, 0xc0, !PT ;  /* 0x0000000437ff7812 */ /* 0x040fe2000780c0ff */
[C---:B------:R-:W-:Y:S01]  /*5680*/  IMAD.SHL.U32 R2, R55.reuse, 0x10, RZ ;  /* 0x0000001037027824 */ /* 0x040fe200078e00ff */
[----:B------:R-:W-:Y:S01]  /*5690*/  CS2R R52, SRZ ;  /* 0x0000000000347805 */ /* 0x000fe2000001ff00 */
[----:B------:R-:W-:Y:S01]  /*56a0*/  IMAD.SHL.U32 R44, R55, 0x4, RZ ;  /* 0x00000004372c7824 */ /* 0x000fe200078e00ff */
[----:B------:R-:W-:Y:S01]  /*56b0*/  UMOV UR44, 0x400 ;  /* 0x00000400002c7882 */ /* 0x000fe20000000000 */
[----:B------:R-:W1:Y:S01]  /*56c0*/  LDCU.64 UR4, c[0x0][0x890] ;  /* 0x00011200ff0477ac */ /* 0x000e620008000a00 */
[----:B------:R-:W2:Y:S01]  /*56d0*/  LDC.64 R42, c[0x0][0x8b0] ;  /* 0x00022c00ff2a7b82 */ /* 0x000ea20000000a00 */
[----:B------:R-:W-:Y:S01]  /*56e0*/  LOP3.LUT R4, R3, 0xc0, RZ, 0xc0, !PT ;  /* 0x000000c003047812 */ /* 0x000fe200078ec0ff */
[----:B------:R-:W-:Y:S01]  /*56f0*/  IMAD.U32 R23, R55, 0x10000, RZ ;  /* 0x0001000037177824 */ /* 0x000fe200078e00ff */
[----:B------:R-:W-:Y:S01]  /*5700*/  ULEA UR44, UR54, UR44, 0x18 ;  /* 0x0000002c362c7291 */ /* 0x000fe2000f8ec0ff */
[----:B------:R-:W-:Y:S01]  /*5710*/  LOP3.LUT R2, R2, 0x600, RZ, 0xc0, !PT ;  /* 0x0000060002027812 */ /* 0x000fe200078ec0ff */
[----:B------:R-:W-:Y:S01]  /*5720*/  IMAD.MOV.U32 R54, RZ, RZ, 0x10 ;  /* 0x00000010ff367424 */ /* 0x000fe200078e00ff */
[----:B------:R-:W-:Y:S01]  /*5730*/  LOP3.LUT R44, R4, 0x18, R44, 0xf8, !PT ;  /* 0x00000018042c7812 */ /* 0x000fe200078ef82c */
[----:B------:R-:W-:Y:S01]  /*5740*/  IMAD.MOV.U32 R22, RZ, RZ, RZ ;  /* 0x000000ffff167224 */ /* 0x000fe200078e00ff */
[----:B------:R-:W3:Y:S01]  /*5750*/  LDC.64 R40, c[0x0][0x8a8] ;  /* 0x00022a00ff287b82 */ /* 0x000ee20000000a00 */
[----:B------:R-:W-:Y:S01]  /*5760*/  SHF.R.U32.HI R4, RZ, 0x1, R55 ;  /* 0x00000001ff047819 */ /* 0x000fe20000011637 */
[----:B------:R-:W-:Y:S01]  /*5770*/  IMAD.MOV.U32 R51, RZ, RZ, RZ ;  /* 0x000000ffff337224 */ /* 0x000fe200078e00ff */
[----:B------:R-:W-:Y:S01]  /*5780*/  LOP3.LUT R2, R2, 0x20, R3, 0xf8, !PT ;  /* 0x0000002002027812 */ /* 0x000fe200078ef803 */
[----:B------:R-:W4:Y:S01]  /*5790*/  LDCU UR63, c[0x0][0x370] ;  /* 0x00006e00ff3f77ac */ /* 0x000f220008000800 */
[----:B------:R-:W-:-:S02]  /*57a0*/  LOP3.LUT R23, R23, 0x600000, RZ, 0xc0, !PT ;  /* 0x0060000017177812 */ /* 0x000fc400078ec0ff */
[----:B------:R-:W-:Y:S01]  /*57b0*/  LOP3.LUT R44, R44, 0x8, R4, 0x78, !PT ;  /* 0x000000082c2c7812 */ /* 0x000fe200078e7804 */
[----:B------:R-:W4:Y:S01]  /*57c0*/  LDS R0, [UR44+0x1c0] ;  /* 0x0001c02cff007984 */ /* 0x000f220008000800 */
[----:B-1----:R-:W-:Y:S01]  /*57d0*/  IMAD.U32 R57, RZ, RZ, UR4 ;  /* 0x00000004ff397e24 */ /* 0x002fe2000f8e00ff */
[----:B------:R-:W-:Y:S01]  /*57e0*/  UIADD3 UR4, UPT, UPT, UR44, 0x200, URZ ;  /* 0x000002002c047890 */ /* 0x000fe2000fffe0ff */
[----:B------:R-:W-:Y:S01]  /*57f0*/  LOP3.LUT R2, R2, 0x100, R3, 0xf8, !PT ;  /* 0x0000010002027812 */ /* 0x000fe200078ef803 */
[----:B------:R-:W-:Y:S01]  /*5800*/  IMAD.U32 R56, RZ, RZ, UR5 ;  /* 0x00000005ff387e24 */ /* 0x000fe2000f8e00ff */
[----:B------:R-:W-:Y:S01]  /*5810*/  LOP3.LUT R55, R55, 0x60, RZ, 0xc0, !PT ;  /* 0x0000006037377812 */ /* 0x000fe200078ec0ff */
[----:B------:R-:W1:Y:S01]  /*5820*/  LDCU UR41, c[0x0][0xb0c] ;  /* 0x00016180ff2977ac */ /* 0x000e620008000800 */
[----:B------:R-:W-:Y:S01]  /*5830*/  LOP3.LUT R44, R2, R44, RZ, 0xfc, !PT ;  /* 0x0000002c022c7212 */ /* 0x000fe200078efcff */
[----:B------:R-:W-:Y:S01]  /*5840*/  IMAD.U32 R59, RZ, RZ, UR4 ;  /* 0x00000004ff3b7e24 */ /* 0x000fe2000f8e00ff */
[----:B------:R-:W-:Y:S01]  /*5850*/  SEL R54, R54, 0xfffffff0, !P0 ;  /* 0xfffffff036367807 */ /* 0x000fe20004000000 */
[----:B------:R-:W1:Y:S01]  /*5860*/  LDCU UR39, c[0x0][0xb30] ;  /* 0x00016600ff2777ac */ /* 0x000e620008000800 */
[----:B------:R-:W1:Y:S01]  /*5870*/  LDCU.64 UR60, c[0x0][0x888] ;  /* 0x00011100ff3c77ac */ /* 0x000e620008000a00 */
[----:B------:R-:W1:Y:S01]  /*5880*/  LDCU.64 UR42, c[0x0][0xb28] ;  /* 0x00016500ff2a77ac */ /* 0x000e620008000a00 */
[----:B------:R-:W1:Y:S01]  /*5890*/  LDCU.128 UR56, c[0x0][0xb10] ;  /* 0x00016200ff3877ac */ /* 0x000e620008000c00 */
[----:B------:R-:W1:Y:S01]  /*58a0*/  LDCU UR62, c[0x0][0x374] ;  /* 0x00006e80ff3e77ac */ /* 0x000e620008000800 */
[----:B------:R-:W-:Y:S01]  /*58b0*/  UMOV UR55, 0x1 ;  /* 0x0000000100377882 */ /* 0x000fe20000000000 */
[----:B------:R-:W-:Y:S01]  /*58c0*/  UMOV UR46, URZ ;  /* 0x000000ff002e7c82 */ /* 0x000fe20008000000 */
[----:B------:R-:W-:Y:S01]  /*58d0*/  UMOV UR53, URZ ;  /* 0x000000ff00357c82 */ /* 0x000fe20008000000 */
[----:B------:R-:W-:Y:S01]  /*58e0*/  UMOV UR52, URZ ;  /* 0x000000ff00347c82 */ /* 0x000fe20008000000 */
[----:B-1234-:R-:W-:-:S07]  /*58f0*/  IMAD.IADD R23, R0, 0x1, R23 ;  /* 0x0000000100177824 */ /* 0x01efce00078e0217 */
.L_x_127:
[C---:B------:R-:W-:Y:S02]  /*5900*/  LEA R0, R51.reuse, UR44, 0x3 ;  /* 0x0000002c33007c11 */ /* 0x040fe4000f8e18ff */
[----:B------:R-:W-:Y:S02]  /*5910*/  SHF.L.U32 R2, R52, 0x1f, RZ ;  /* 0x0000001f34027819 */ /* 0x000fe400000006ff */
[----:B-1----:R-:W-:Y:S02]  /*5920*/  LEA R4, R51, UR44, 0x4 ;  /* 0x0000002c33047c11 */ /* 0x002fe4000f8e20ff */
[----:B------:R-:W1:Y:S02]  /*5930*/  SYNCS.PHASECHK.TRANS64.TRYWAIT P0, [R0+URZ+0x110], R2 ;  /* 0x00011002000075a7 */ /* 0x000e6400080011ff */
[----:B-1----:R-:W-:Y:S05]  /*5940*/  @!P0 BRA `(.L_x_97) ;  /* 0x0000002c00fc8947 */ /* 0x002fea0003800000 */
.L_x_187:
[----:B------:R-:W-:Y:S01]  /*5950*/  R2UR UR7, R58 ;  /* 0x000000003a0772ca */ /* 0x000fe200000e0000 */
[----:B------:R-:W2:Y:S01]  /*5960*/  LDS.128 R4, [R4+0x1a0] ;  /* 0x0001a00004047984 */ /* 0x000ea20000000c00 */
[----:B-1----:R-:W-:Y:S01]  /*5970*/  VIADD R0, R0, 0x120 ;  /* 0x0000012000007836 */ /* 0x002fe20000000000 */
[----:B------:R-:W-:Y:S04]  /*5980*/  UISETP.GE.AND UP0, UPT, UR40, 0x1, UPT ;  /* 0x000000012800788c */ /* 0x000fe8000bf06270 */
[----:B------:R-:W-:Y:S01]  /*5990*/  PRMT R0, RZ, 0x654, R0 ;  /* 0x00000654ff007816 */ /* 0x000fe20000000000 */
[----:B------:R-:W-:Y:S01]  /*59a0*/  @!PT LDS RZ, [RZ] ;  /* 0x00000000fffff984 */ /* 0x000fe20000000800 */
[----:B------:R-:W-:Y:S01]  /*59b0*/  @!PT LDS RZ, [RZ] ;  /* 0x00000000fffff984 */ /* 0x000fe20000000800 */
[----:B------:R-:W-:Y:S01]  /*59c0*/  @!PT LDS RZ, [RZ] ;  /* 0x00000000fffff984 */ /* 0x000fe20000000800 */
[----:B------:R-:W-:Y:S01]  /*59d0*/  @!PT LDS RZ, [RZ] ;  /* 0x00000000fffff984 */ /* 0x000fe20000000800 */
[----:B------:R1:W-:Y:S06]  /*59e0*/  MEMBAR.ALL.CTA ;  /* 0x0000000000007992 */ /* 0x0003ec0000008000 */
[----:B-1----:R-:W1:Y:S02]  /*59f0*/  FENCE.VIEW.ASYNC.S ;  /* 0x00000000000073c6 */ /* 0x002e640000000000 */
[----:B-1----:R1:W-:Y:S01]  /*5a00*/  SYNCS.ARRIVE.TRANS64.RED.A1T0 RZ, [R0+URZ], RZ ;  /* 0x000000ff00ff79a7 */ /* 0x0023e200081004ff */
[----:B--2---:R-:W-:Y:S11]  /*5a10*/  LOP3.LUT P0, RZ, R6, 0x1, RZ, 0xc0, !PT ;  /* 0x0000000106ff7812 */ /* 0x004ff6000780c0ff */
[----:B------:R-:W-:Y:S02]  /*5a20*/  @!UPT UIADD3 URZ, UPT, UPT, URZ, URZ, URZ ;  /* 0x000000fffffff290 */ /* 0x000fe4000fffe0ff */
[----:B------:R-:W-:Y:S01]  /*5a30*/  VOTEU.ANY UP1, P0 ;  /* 0x0000000000ff7886 */ /* 0x000fe20000020100 */
[----:B------:R-:W-:Y:S01]  /*5a40*/  PLOP3.LUT P0, PT, PT, PT, UP1, 0x80, 0x8 ;  /* 0x000000000008781c */ /* 0x000fe20003f0f018 */
[----:B------:R-:W-:Y:S06]  /*5a50*/  UP2UR UR4, UPR, URZ, 0x2 ;  /* 0x00000002ff047883 */ /* 0x000fec0008000000 */
[----:B------:R-:W-:Y:S06]  /*5a60*/  IMAD.U32 R60, RZ, RZ, UR4 ;  /* 0x00000004ff3c7e24 */ /* 0x000fec000f8e00ff */
[----:B------:R-:W-:Y:S02]  /*5a70*/  @P0 SHF.R.U32.HI R2, RZ, 0x10, R5 ;  /* 0x00000010ff020819 */ /* 0x000fe40000011605 */
[----:B------:R-:W-:Y:S02]  /*5a80*/  @P0 MOV R3, R4 ;  /* 0x0000000400030202 */ /* 0x000fe40000000f00 */
[----:B------:R-:W-:Y:S02]  /*5a90*/  @P0 R2UR UR4, R2 ;  /* 0x00000000020402ca */ /* 0x000fe400000e0000 */
[----:B------:R-:W-:Y:S02]  /*5aa0*/  @P0 LOP3.LUT R4, R5, 0xffff, RZ, 0xc0, !PT ;  /* 0x0000ffff05040812 */ /* 0x000fe400078ec0ff */
[----:B------:R-:W-:Y:S02]  /*5ab0*/  @P0 R2UR UR6, R3 ;  /* 0x00000000030602ca */ /* 0x000fe400000e0000 */
[----:B------:R-:W-:Y:S07]  /*5ac0*/  @P0 R2UR UR5, R4 ;  /* 0x00000000040502ca */ /* 0x000fee00000e0000 */
[----:B------:R-:W-:Y:S02]  /*5ad0*/  @UP1 UMOV UR7, UR4 ;  /* 0x0000000400071c82 */ /* 0x000fe40008000000 */
[----:B------:R-:W-:Y:S02]  /*5ae0*/  IMAD.U32 R58, RZ, RZ, UR7 ;  /* 0x00000007ff3a7e24 */ /* 0x000fe4000f8e00ff */
[----:B------:R-:W-:Y:S02]  /*5af0*/  @UP1 UMOV UR38, UR6 ;  /* 0x0000000600261c82 */ /* 0x000fe40008000000 */
[----:B------:R-:W-:Y:S01]  /*5b00*/  @UP1 UMOV UR37, UR5 ;  /* 0x0000000500251c82 */ /* 0x000fe20008000000 */
[----:B-1----:R-:W-:Y:S05]  /*5b10*/  BRA.U !UP0, `(.L_x_98) ;  /* 0x0000000108cc7547 */ /* 0x002fea000b800000 */
[----:B------:R-:W1:Y:S01]  /*5b20*/  LDCU UR12, c[0x0][0xb20] ;  /* 0x00016400ff0c77ac */ /* 0x000e620008000800 */
[----:B------:R-:W-:Y:S02]  /*5b30*/  UIMAD.WIDE.U32 UR4, UR62, UR59, URZ ;  /* 0x0000003b3e0472a5 */ /* 0x000fe4000f8e00ff */
[----:B------:R-:W-:Y:S02]  /*5b40*/  UIMAD.WIDE.U32 UR6, UR63, UR56, URZ ;  /* 0x000000383f0672a5 */ /* 0x000fe4000f8e00ff */
[----:B------:R-:W-:Y:S02]  /*5b50*/  UISETP.NE.AND UP0, UPT, UR58, 0x1, UPT ;  /* 0x000000013a00788c */ /* 0x000fe4000bf05270 */
[----:B------:R-:W-:Y:S02]  /*5b60*/  UIMAD.WIDE.U32 UR8, UR37, UR59, URZ ;  /* 0x0000003b250872a5 */ /* 0x000fe4000f8e00ff */
[----:B------:R-:W-:Y:S02]  /*5b70*/  UIMAD.WIDE.U32 UR10, UR38, UR56, URZ ;  /* 0x00000038260a72a5 */ /* 0x000fe4000f8e00ff */
[----:B------:R-:W-:Y:S02]  /*5b80*/  UISETP.NE.AND UP1, UPT, UR41, 0x1, UPT ;  /* 0x000000012900788c */ /* 0x000fe4000bf25270 */
[----:B------:R-:W-:Y:S01]  /*5b90*/  UISETP.NE.AND UP2, UPT, UR40, 0x1, UPT ;  /* 0x000000012800788c */ /* 0x000fe2000bf45270 */
[----:B------:R-:W-:Y:S02]  /*5ba0*/  UMOV UR4, UR5 ;  /* 0x0000000500047c82 */ /* 0x000fe40008000000 */
[----:B-1----:R-:W-:Y:S03]  /*5bb0*/  USHF.R.U32.HI UR5, URZ, UR12, UR4 ;  /* 0x0000000cff057299 */ /* 0x002fe60008011604 */
[----:B------:R-:W-:Y:S02]  /*5bc0*/  UMOV UR4, UR7 ;  /* 0x0000000700047c82 */ /* 0x000fe40008000000 */
[----:B------:R-:W-:Y:S02]  /*5bd0*/  USHF.R.U32.HI UR7, URZ, UR57, UR4 ;  /* 0x00000039ff077299 */ /* 0x000fe40008011604 */
[----:B------:R-:W-:Y:S02]  /*5be0*/  USEL UR4, UR62, UR5, !UP0 ;  /* 0x000000053e047287 */ /* 0x000fe4000c000000 */
[----:B------:R-:W-:Y:S01]  /*5bf0*/  USEL UR7, UR63, UR7, !UP1 ;  /* 0x000000073f077287 */ /* 0x000fe2000c800000 */
[----:B------:R-:W-:Y:S01]  /*5c00*/  UMOV UR5, UR9 ;  /* 0x0000000900057c82 */ /* 0x000fe20008000000 */
[----:B------:R-:W-:Y:S02]  /*5c10*/  UIMAD.WIDE.U32 UR8, UR4, UR42, URZ ;  /* 0x0000002a040872a5 */ /* 0x000fe4000f8e00ff */
[----:B------:R-:W-:Y:S03]  /*5c20*/  USHF.R.U32.HI UR6, URZ, UR12, UR5 ;  /* 0x0000000cff067299 */ /* 0x000fe60008011605 */
[----:B------:R-:W-:Y:S01]  /*5c30*/  UMOV UR5, UR11 ;  /* 0x0000000b00057c82 */ /* 0x000fe20008000000 */
[----:B------:R-:W-:Y:S02]  /*5c40*/  UIMAD.WIDE.U32 UR10, UR7, UR42, URZ ;  /* 0x0000002a070a72a5 */ /* 0x000fe4000f8e00ff */
[----:B------:R-:W-:Y:S02]  /*5c50*/  USHF.R.U32.HI UR12, URZ, UR57, UR5 ;  /* 0x00000039ff0c7299 */ /* 0x000fe40008011605 */
[----:B------:R-:W-:Y:S01]  /*5c60*/  USEL UR6, UR37, UR6, !UP0 ;  /* 0x0000000625067287 */ /* 0x000fe2000c000000 */
[----:B------:R-:W-:Y:S02]  /*5c70*/  UMOV UR5, UR9 ;  /* 0x0000000900057c82 */ /* 0x000fe40008000000 */
[----:B------:R-:W-:Y:S01]  /*5c80*/  UMOV UR10, UR11 ;  /* 0x0000000b000a7c82 */ /* 0x000fe20008000000 */
[----:B------:R-:W-:Y:S02]  /*5c90*/  @UP2 USHF.R.U32.HI UR4, URZ, UR43, UR5 ;  /* 0x0000002bff042299 */ /* 0x000fe40008011605 */
[----:B------:R-:W-:Y:S02]  /*5ca0*/  @UP2 USHF.R.U32.HI UR7, URZ, UR43, UR10 ;  /* 0x0000002bff072299 */ /* 0x000fe4000801160a */
[----:B------:R-:W-:Y:S02]  /*5cb0*/  UIMAD UR4, UR40, UR4, URZ ;  /* 0x00000004280472a4 */ /* 0x000fe4000f8e02ff */
[----:B------:R-:W-:Y:S02]  /*5cc0*/  UIMAD.WIDE.U32 UR10, UR6, UR42, URZ ;  /* 0x0000002a060a72a5 */ /* 0x000fe4000f8e00ff */
[----:B------:R-:W-:Y:S02]  /*5cd0*/  USEL UR5, UR38, UR12, !UP1 ;  /* 0x0000000c26057287 */ /* 0x000fe4000c800000 */
[----:B------:R-:W-:Y:S02]  /*5ce0*/  UIMAD UR8, UR40, UR7, URZ ;  /* 0x00000007280872a4 */ /* 0x000fe4000f8e02ff */
[----:B------:R-:W-:Y:S03]  /*5cf0*/  UISETP.GE.AND UP0, UPT, UR6, UR4, UPT ;  /* 0x000000040600728c */ /* 0x000fe6000bf06270 */
[----:B------:R-:W-:Y:S01]  /*5d00*/  UMOV UR4, UR11 ;  /* 0x0000000b00047c82 */ /* 0x000fe20008000000 */
[----:B------:R-:W-:Y:S02]  /*5d10*/  UISETP.GE.OR UP0, UPT, UR5, UR8, UP0 ;  /* 0x000000080500728c */ /* 0x000fe40008706670 */
[----:B------:R-:W-:Y:S02]  /*5d20*/  USHF.R.U32.HI UR4, URZ, UR43, UR4 ;  /* 0x0000002bff047299 */ /* 0x000fe40008011604 */
[----:B------:R-:W-:Y:S02]  /*5d30*/  UIMAD.WIDE.U32 UR8, UR5, UR42, URZ ;  /* 0x0000002a050872a5 */ /* 0x000fe4000f8e00ff */
[----:B------:R-:W-:Y:S02]  /*5d40*/  USEL UR11, UR6, UR4, !UP2 ;  /* 0x00000004060b7287 */ /* 0x000fe4000d000000 */
[----:B------:R-:W-:Y:S02]  /*5d50*/  UIADD3 UR8, UPT, UPT, -UR5, URZ, URZ ;  /* 0x000000ff05087290 */ /* 0x000fe4000fffe1ff */
[----:B------:R-:W-:Y:S01]  /*5d60*/  UIADD3 UR10, UPT, UPT, -UR11, URZ, URZ ;  /* 0x000000ff0b0a7290 */ /* 0x000fe2000fffe1ff */
[----:B------:R-:W-:Y:S01]  /*5d70*/  @!UP0 UMOV UR4, UR9 ;  /* 0x0000000900048c82 */ /* 0x000fe20008000000 */
[----:B------:R-:W-:Y:S02]  /*5d80*/  UIADD3 UR9, UPT, UPT, -UR6, URZ, URZ ;  /* 0x000000ff06097290 */ /* 0x000fe4000fffe1ff */
[----:B------:R-:W-:Y:S02]  /*5d90*/  @!UP0 USHF.R.U32.HI UR4, URZ, UR43, UR4 ;  /* 0x0000002bff048299 */ /* 0x000fe40008011604 */
[----:B------:R-:W-:Y:S02]  /*5da0*/  UIMAD UR10, UR40, UR10, UR6 ;  /* 0x0000000a280a72a4 */ /* 0x000fe4000f8e0206 */
[----:B------:R-:W-:Y:S04]  /*5db0*/  @!UP0 USEL UR4, UR5, UR4, !UP2 ;  /* 0x0000000405048287 */ /* 0x000fe8000d000000 */
[----:B------:R-:W-:Y:S02]  /*5dc0*/  @!UP0 UIMAD UR10, UR7, UR10, UR4 ;  /* 0x0000000a070a82a4 */ /* 0x000fe4000f8e0204 */
[----:B------:R-:W-:Y:S02]  /*5dd0*/  @!UP0 UIADD3 UR11, UPT, UPT, UR11, -UR4, URZ ;  /* 0x800000040b0b8290 */ /* 0x000fe4000fffe0ff */
[----:B------:R-:W-:Y:S02]  /*5de0*/  UIMAD UR7, UR41, UR8, UR38 ;  /* 0x00000008290772a4 */ /* 0x000fe4000f8e0226 */
[----:B------:R-:W-:Y:S02]  /*5df0*/  @!UP0 UIMAD UR6, UR11, UR40, UR5 ;  /* 0x000000280b0682a4 */ /* 0x000fe4000f8e0205 */
[----:B------:R-:W-:Y:S01]  /*5e00*/  UIMAD UR4, UR58, UR9, UR37 ;  /* 0x000000093a0472a4 */ /* 0x000fe2000f8e0225 */
[----:B------:R-:W-:Y:S02]  /*5e10*/  @!UP0 UMOV UR5, UR10 ;  /* 0x0000000a00058c82 */ /* 0x000fe40008000000 */
[----:B------:R-:W-:Y:S02]  /*5e20*/  UIMAD UR38, UR5, UR41, UR7 ;  /* 0x00000029052672a4 */ /* 0x000fe4000f8e0207 */
[----:B------:R-:W-:Y:S11]  /*5e30*/  UIMAD UR37, UR6, UR58, UR4 ;  /* 0x0000003a062572a4 */ /* 0x000ff6000f8e0204 */
[----:B------:R-:W-:Y:S01]  /*5e40*/  @!UPT UIADD3 URZ, UPT, UPT, URZ, URZ, URZ ;  /* 0x000000fffffff290 */ /* 0x000fe2000fffe0ff */
.L_x_98:
[----:B------:R-:W-:Y:S01]  /*5e50*/  UISETP.NE.AND UP0, UPT, UR39, 0x1, UPT ;  /* 0x000000012700788c */ /* 0x000fe2000bf05270 */
[----:B------:R-:W-:Y:S01]  /*5e60*/  R2UR UR11, R59 ;  /* 0x000000003b0b72ca */ /* 0x000fe200000e0000 */
[----:B------:R-:W-:Y:S01]  /*5e70*/  USHF.L.U32 UR50, UR29, 0x6, URZ ;  /* 0x000000061d327899 */ /* 0x000fe200080006ff */
[----:B------:R-:W-:Y:S01]  /*5e80*/  IADD3 R51, PT, PT, R51, 0x1, RZ ;  /* 0x0000000133337810 */ /* 0x000fe20007ffe0ff */
[----:B------:R-:W-:Y:S07]  /*5e90*/  USHF.L.U32 UR49, UR32, 0x6, URZ ;  /* 0x0000000620317899 */ /* 0x000fee00080006ff */
[----:B------:R-:W1:Y:S01]  /*5ea0*/  @!UP0 LDCU.128 UR12, c[0x0][0xb10] ;  /* 0x00016200ff0c87ac */ /* 0x000e620008000c00 */
[----:B------:R-:W2:Y:S01]  /*5eb0*/  @!UP0 LDCU UR5, c[0x0][0xb0c] ;  /* 0x00016180ff0587ac */ /* 0x000ea20008000800 */
[----:B------:R-:W3:Y:S01]  /*5ec0*/  @!UP0 LDCU UR10, c[0x0][0xb20] ;  /* 0x00016400ff0a87ac */ /* 0x000ee20008000800 */
[----:B-1----:R-:W-:Y:S02]  /*5ed0*/  UIMAD.WIDE.U32 UR8, UR38, UR12, URZ ;  /* 0x0000000c260872a5 */ /* 0x002fe4000f8e00ff */
[----:B------:R-:W-:Y:S02]  /*5ee0*/  UIMAD.WIDE.U32 UR6, UR37, UR15, URZ ;  /* 0x0000000f250672a5 */ /* 0x000fe4000f8e00ff */
[----:B------:R-:W-:Y:S03]  /*5ef0*/  @!UP0 UISETP.NE.AND UP1, UPT, UR14, 0x1, UPT ;  /* 0x000000010e00888c */ /* 0x000fe6000bf25270 */
[----:B------:R-:W-:Y:S01]  /*5f00*/  @!UP0 UMOV UR4, UR9 ;  /* 0x0000000900048c82 */ /* 0x000fe20008000000 */
[----:B--2---:R-:W-:Y:S02]  /*5f10*/  @!UP0 UISETP.NE.AND UP2, UPT, UR5, 0x1, UPT ;  /* 0x000000010500888c */ /* 0x004fe4000bf45270 */
[----:B------:R-:W-:Y:S01]  /*5f20*/  @!UP0 USHF.R.U32.HI UR4, URZ, UR13, UR4 ;  /* 0x0000000dff048299 */ /* 0x000fe20008011604 */
[----:B------:R-:W-:Y:S02]  /*5f30*/  @!UP0 UMOV UR6, UR7 ;  /* 0x0000000700068c82 */ /* 0x000fe40008000000 */
[----:B---3--:R-:W-:Y:S02]  /*5f40*/  @!UP0 USHF.R.U32.HI UR6, URZ, UR10, UR6 ;  /* 0x0000000aff068299 */ /* 0x008fe40008011606 */
[----:B------:R-:W-:Y:S02]  /*5f50*/  @!UP0 USEL UR7, UR38, UR4, !UP2 ;  /* 0x0000000426078287 */ /* 0x000fe4000d000000 */
[----:B------:R-:W-:Y:S04]  /*5f60*/  @!UP0 USEL UR6, UR37, UR6, !UP1 ;  /* 0x0000000625068287 */ /* 0x000fe8000c800000 */
[----:B------:R-:W-:Y:S02]  /*5f70*/  @!UP0 UIADD3 UR4, UPT, UPT, -UR7, UR6, URZ ;  /* 0x0000000607048290 */ /* 0x000fe4000fffe1ff */
[----:B------:R-:W-:Y:S02]  /*5f80*/  @!UP0 UIADD3 UR6, UPT, UPT, UR7, -UR6, URZ ;  /* 0x8000000607068290 */ /* 0x000fe4000fffe0ff */
[----:B------:R-:W-:Y:S02]  /*5f90*/  @!UP0 UIMAD UR38, UR4, UR5, UR38 ;  /* 0x00000005042682a4 */ /* 0x000fe4000f8e0226 */
[----:B------:R-:W-:Y:S02]  /*5fa0*/  @!UP0 UIMAD UR37, UR6, UR14, UR37 ;  /* 0x0000000e062582a4 */ /* 0x000fe4000f8e0225 */
[----:B------:R-:W-:Y:S09]  /*5fb0*/  ULOP3.LUT UP0, URZ, UR11, 0x1b0, URZ, 0xc0, !UPT ;  /* 0x000001b00bff7892 */ /* 0x000ff2000f80c0ff */
[----:B------:R-:W-:Y:S05]  /*5fc0*/  BRA.U !UP0, `(.L_x_99) ;  /* 0x00000001087c7547 */ /* 0x000fea000b800000 */
[----:B------:R-:W1:Y:S01]  /*5fd0*/  LDCU.64 UR8, c[0x4][0x80] ;  /* 0x01001000ff0877ac */ /* 0x000e620008000a00 */
[----:B------:R-:W-:Y:S01]  /*5fe0*/  MOV R2, 0x0 ;  /* 0x0000000000027802 */ /* 0x000fe20000000f00 */
[----:B------:R-:W-:Y:S02]  /*5ff0*/  HFMA2 R12, -RZ, RZ, 0, 5.9604644775390625e-08 ;  /* 0x00000001ff0c7431 */ /* 0x000fe400000001ff */
[----:B------:R-:W-:Y:S01]  /*6000*/  IMAD.MOV.U32 R8, RZ, RZ, 0x70 ;  /* 0x00000070ff087424 */ /* 0x000fe200078e00ff */
[----:B------:R2:W3:Y:S01]  /*6010*/  LDC.64 R14, c[0x4][R2] ;  /* 0x01000000020e7b82 */ /* 0x0004e20000000a00 */
[----:B------:R-:W4:Y:S01]  /*6020*/  LDCU.64 UR6, c[0x4][0x88] ;  /* 0x01001100ff0677ac */ /* 0x000f220008000a00 */
[----:B------:R-:W-:Y:S01]  /*6030*/  IMAD.MOV.U32 R13, RZ, RZ, RZ ;  /* 0x000000ffff0d7224 */ /* 0x000fe200078e00ff */
[----:B------:R-:W2:Y:S01]  /*6040*/  LDCU.64 UR4, c[0x4][0x8] ;  /* 0x01000100ff0477ac */ /* 0x000ea20008000a00 */
[----:B-1----:R-:W-:Y:S01]  /*6050*/  MOV R5, UR9 ;  /* 0x0000000900057c02 */ /* 0x002fe20008000f00 */
[----:B------:R-:W-:Y:S01]  /*6060*/  IMAD.U32 R4, RZ, RZ, UR8 ;  /* 0x00000008ff047e24 */ /* 0x000fe2000f8e00ff */
[----:B----4-:R-:W-:Y:S01]  /*6070*/  MOV R7, UR7 ;  /* 0x0000000700077c02 */ /* 0x010fe20008000f00 */
[----:B------:R-:W-:Y:S01]  /*6080*/  IMAD.U32 R6, RZ, RZ, UR6 ;  /* 0x00000006ff067e24 */ /* 0x000fe2000f8e00ff */
[----:B--2---:R-:W-:Y:S01]  /*6090*/  MOV R11, UR5 ;  /* 0x00000005000b7c02 */ /* 0x004fe20008000f00 */
[----:B------:R-:W-:Y:S02]  /*60a0*/  IMAD.U32 R10, RZ, RZ, UR4 ;  /* 0x00000004ff0a7e24 */ /* 0x000fe4000f8e00ff */
[----:B------:R-:W-:Y:S07]  /*60b0*/  LEPC R20, `(.L_x_100) ;  /* 0x000000001014794e */ /* 0x000fee0000000000 */
[----:B---3-5:R-:W-:Y:S05]  /*60c0*/  CALL.ABS.NOINC R14 ;  /* 0x000000000e007343 */ /* 0x028fea0003c00000 */
.L_x_100:
[----:B------:R-:W1:Y:S01]  /*60d0*/  LDCU.64 UR8, c[0x4][0x80] ;  /* 0x01001000ff0877ac */ /* 0x000e620008000a00 */
[----:B------:R-:W2:Y:S01]  /*60e0*/  LDC.64 R2, c[0x4][R2] ;  /* 0x0100000002027b82 */ /* 0x000ea20000000a00 */
[----:B------:R-:W-:Y:S02]  /*60f0*/  HFMA2 R12, -RZ, RZ, 0, 5.9604644775390625e-08 ;  /* 0x00000001ff0c7431 */ /* 0x000fe400000001ff */
[----:B------:R-:W-:Y:S02]  /*6100*/  IMAD.MOV.U32 R8, RZ, RZ, 0x70 ;  /* 0x00000070ff087424 */ /* 0x000fe400078e00ff */
[----:B------:R-:W-:Y:S01]  /*6110*/  IMAD.MOV.U32 R13, RZ, RZ, RZ ;  /* 0x000000ffff0d7224 */ /* 0x000fe200078e00ff */
[----:B------:R-:W3:Y:S01]  /*6120*/  LDCU.64 UR6, c[0x4][0x88] ;  /* 0x01001100ff0677ac */ /* 0x000ee20008000a00 */
[----:B------:R-:W4:Y:S01]  /*6130*/  LDCU.64 UR4, c[0x4][0x8] ;  /* 0x01000100ff0477ac */ /* 0x000f220008000a00 */
[----:B-1----:R-:W-:Y:S02]  /*6140*/  MOV R4, UR8 ;  /* 0x0000000800047c02 */ /* 0x002fe40008000f00 */
[----:B------:R-:W-:Y:S02]  /*6150*/  MOV R5, UR9 ;  /* 0x0000000900057c02 */ /* 0x000fe40008000f00 */
[----:B---3--:R-:W-:Y:S01]  /*6160*/  MOV R7, UR7 ;  /* 0x0000000700077c02 */ /* 0x008fe20008000f00 */
[----:B------:R-:W-:Y:S01]  /*6170*/  IMAD.U32 R6, RZ, RZ, UR6 ;  /* 0x00000006ff067e24 */ /* 0x000fe2000f8e00ff */
[----:B----4-:R-:W-:Y:S01]  /*6180*/  MOV R11, UR5 ;  /* 0x00000005000b7c02 */ /* 0x010fe20008000f00 */
[----:B------:R-:W-:Y:S02]  /*6190*/  IMAD.U32 R10, RZ, RZ, UR4 ;  /* 0x00000004ff0a7e24 */ /* 0x000fe4000f8e00ff */
[----:B------:R-:W-:Y:S07]  /*61a0*/  LEPC R20, `(.L_x_99) ;  /* 0x000000001014794e */ /* 0x000fee0000000000 */
[----:B--2---:R-:W-:Y:S05]  /*61b0*/  CALL.ABS.NOINC R2 ;  /* 0x0000000002007343 */ /* 0x004fea0003c00000 */
.L_x_99:
[----:B------:R-:W-:Y:S02]  /*61c0*/  R2UR UR6, R49 ;  /* 0x00000000310672ca */ /* 0x000fe400000e0000 */
[----:B------:R-:W-:Y:S02]  /*61d0*/  R2UR UR5, R57 ;  /* 0x00000000390572ca */ /* 0x000fe400000e0000 */
[----:B------:R-:W-:Y:S02]  /*61e0*/  R2UR UR4, R56 ;  /* 0x00000000380472ca */ /* 0x000fe400000e0000 */
[----:B------:R-:W-:Y:S02]  /*61f0*/  ISETP.NE.U32.AND P4, PT, R42, RZ, PT ;  /* 0x000000ff2a00720c */ /* 0x000fe40003f85070 */
[----:B------:R-:W-:Y:S02]  /*6200*/  ISETP.NE.U32.AND P2, PT, RZ, UR60, PT ;  /* 0x0000003cff007c0c */ /* 0x000fe4000bf45070 */
[----:B------:R-:W-:Y:S02]  /*6210*/  ISETP.NE.AND.EX P4, PT, R43, RZ, PT, P4 ;  /* 0x000000ff2b00720c */ /* 0x000fe40003f85340 */
[----:B------:R-:W-:Y:S01]  /*6220*/  ISETP.NE.AND.EX P2, PT, RZ, UR61, PT, P2 ;  /* 0x0000003dff007c0c */ /* 0x000fe2000bf45320 */
[----:B------:R-:W-:Y:S02]  /*6230*/  UISETP.NE.AND UP2, UPT, UR6, URZ, UPT ;  /* 0x000000ff0600728c */ /* 0x000fe4000bf45270 */
[----:B------:R-:W-:Y:S04]  /*6240*/  UISETP.NE.U32.AND UP0, UPT, UR5, URZ, UPT ;  /* 0x000000ff0500728c */ /* 0x000fe8000bf05070 */
[----:B------:R-:W-:Y:S01]  /*6250*/  UISETP.NE.AND.EX UP1, UPT, UR4, URZ, UPT, UP0 ;  /* 0x000000ff0400728c */ /* 0x000fe2000bf25300 */
[----:B------:R-:W-:Y:S01]  /*6260*/  PLOP3.LUT P1, PT, PT, PT, UP2, 0x80, 0x8 ;  /* 0x000000000008781c */ /* 0x000fe20003f2f028 */
[----:B------:R-:W-:Y:S03]  /*6270*/  UPLOP3.LUT UP0, UPT, UPT, UPT, UPT, 0x40, 0x4 ;  /* 0x000000000004789c */ /* 0x000fe60003f0e870 */
[----:B------:R-:W-:Y:S06]  /*6280*/  @UP2 UPLOP3.LUT UP0, UPT, UPT, UPT, UP1, 0x80, 0x8 ;  /* 0x000000000008289c */ /* 0x000fec0003f0f010 */
[----:B------:R-:W-:Y:S01]  /*6290*/  PLOP3.LUT P0, PT, PT, PT, UP0, 0x80, 0x8 ;  /* 0x000000000008781c */ /* 0x000fe20003f0f008 */
[----:B------:R-:W-:Y:S01]  /*62a0*/  @!UPT UIADD3 URZ, UPT, UPT, URZ, URZ, URZ ;  /* 0x000000fffffff290 */ /* 0x000fe2000fffe0ff */
[----:B------:R-:W-:Y:S11]  /*62b0*/  BRA.U !UP1, `(.L_x_101) ;  /* 0x0000000109407547 */ /* 0x000ff6000b800000 */
[----:B------:R-:W-:Y:S01]  /*62c0*/  UISETP.NE.U32.AND UP0, UPT, UR60, URZ, UPT ;  /* 0x000000ff3c00728c */ /* 0x000fe2000bf05070 */
[----:B------:R-:W-:Y:S01]  /*62d0*/  R2UR UR6, R57 ;  /* 0x00000000390672ca */ /* 0x000fe200000e0000 */
[----:B------:R-:W1:Y:S01]  /*62e0*/  LDCU.64 UR8, c[0x0][0x358] ;  /* 0x00006b00ff0877ac */ /* 0x000e620008000a00 */
[----:B------:R-:W-:Y:S02]  /*62f0*/  HFMA2 R45, -RZ, RZ, 0, 5.9604644775390625e-08 ;  /* 0x00000001ff2d7431 */ /* 0x000fe400000001ff */
[----:B------:R-:W-:Y:S01]  /*6300*/  IMAD.MOV.U32 R0, RZ, RZ, 0x1 ;  /* 0x00000001ff007424 */ /* 0x000fe200078e00ff */
[----:B------:R-:W-:Y:S06]  /*6310*/  UISETP.NE.AND.EX UP0, UPT, UR61, URZ, UPT, UP0 ;  /* 0x000000ff3d00728c */ /* 0x000fec000bf05300 */
[----:B------:R-:W-:Y:S05]  /*6320*/  PLOP3.LUT P3, PT, PT, PT, UP0, 0x80, 0x8 ;  /* 0x000000000008781c */ /* 0x000fea0003f6f008 */
[----:B------:R-:W2:Y:S01]  /*6330*/  @UP0 LDCU.64 UR4, c[0x0][0x888] ;  /* 0x00011100ff0407ac */ /* 0x000ea20008000a00 */
[----:B------:R-:W-:Y:S07]  /*6340*/  @UP0 UIMAD UR6, UR36, UR6, URZ ;  /* 0x00000006240602a4 */ /* 0x000fee000f8e02ff */
[----:B------:R-:W-:Y:S01]  /*6350*/  @!P3 PRMT R45, R0, 0x7610, R45 ;  /* 0x00007610002db816 */ /* 0x000fe2000000002d */
[----:B--2---:R-:W-:Y:S06]  /*6360*/  @UP0 UIMAD.WIDE UR4, UR6, 0x4, UR4 ;  /* 0x00000004060408a5 */ /* 0x004fec000f8e0204 */
[----:B-----5:R-:W-:Y:S02]  /*6370*/  IMAD.U32 R26, RZ, RZ, UR4 ;  /* 0x00000004ff1a7e24 */ /* 0x020fe4000f8e00ff */
[----:B------:R-:W-:Y:S03]  /*6380*/  IMAD.U32 R27, RZ, RZ, UR5 ;  /* 0x00000005ff1b7e24 */ /* 0x000fe6000f8e00ff */
[----:B------:R-:W2:Y:S02]  /*6390*/  @!UP0 LDCU UR4, c[0x0][0x880] ;  /* 0x00011000ff0487ac */ /* 0x000ea40008000800 */
[----:B-1----:R1:W5:Y:S02]  /*63a0*/  @P3 LDG.E R26, desc[UR8][R26.64] ;  /* 0x000000081a1a3981 */ /* 0x002364000c1e1900 */
[----:B-12---:R-:W-:Y:S02]  /*63b0*/  @!P3 MOV R26, UR4 ;  /* 0x00000004001abc02 */ /* 0x006fe40008000f00 */
.L_x_101:
[----:B------:R-:W-:Y:S05]  /*63c0*/  @!P4 BRA `(.L_x_102) ;  /* 0x000000000024c947 */ /* 0x000fea0003800000 */
[----:B------:R-:W-:Y:S01]  /*63d0*/  ISETP.NE.U32.AND P3, PT, R40, RZ, PT ;  /* 0x000000ff2800720c */ /* 0x000fe20003f65070 */
[----:B------:R-:W1:Y:S03]  /*63e0*/  LDCU.64 UR4, c[0x0][0x358] ;  /* 0x00006b00ff0477ac */ /* 0x000e660008000a00 */
[----:B------:R-:W-:Y:S11]  /*63f0*/  ISETP.NE.AND.EX P3, PT, R41, RZ, PT, P3 ;  /* 0x000000ff2900720c */ /* 0x000ff60003f65330 */
[----:B------:R-:W-:Y:S02]  /*6400*/  @!UPT UIADD3 URZ, UPT, UPT, URZ, URZ, URZ ;  /* 0x000000fffffff290 */ /* 0x000fe4000fffe0ff */
[----:B------:R-:W2:Y:S01]  /*6410*/  @P3 LDC.64 R2, c[0x0][0x8a8] ;  /* 0x00022a00ff023b82 */ /* 0x000ea20000000a00 */
[----:B------:R-:W-:Y:S04]  /*6420*/  @P3 IMAD R0, R42, UR36, RZ ;  /* 0x000000242a003c24 */ /* 0x000fe8000f8e02ff */
[----:B--2---:R-:W-:Y:S05]  /*6430*/  @P3 IMAD.WIDE R2, R0, 0x4, R2 ;  /* 0x0000000400023825 */ /* 0x004fea00078e0202 */
[----:B-1---5:R1:W5:Y:S02]  /*6440*/  @P3 LDG.E R24, desc[UR4][R2.64] ;  /* 0x0000000402183981 */ /* 0x022364000c1e1900 */
[----:B-1----:R-:W2:Y:S02]  /*6450*/  @!P3 LDC R24, c[0x0][0x8a0] ;  /* 0x00022800ff18bb82 */ /* 0x002ea40000000800 */
.L_x_102:
[----:B-----5:R-:W-:Y:S01]  /*6460*/  FSETP.NEU.AND P3, PT, R26, RZ, PT ;  /* 0x000000ff1a00720b */ /* 0x020fe20003f6d000 */
[----:B------:R-:W-:Y:S01]  /*6470*/  IMAD.U32 R2, RZ, RZ, UR46 ;  /* 0x0000002eff027e24 */ /* 0x000fe2000f8e00ff */
[----:B------:R-:W-:Y:S01]  /*6480*/  SEL R5, RZ, 0xffffffff, P2 ;  /* 0xffffffffff057807 */ /* 0x000fe20001000000 */
[----:B------:R-:W-:Y:S01]  /*6490*/  ULOP3.LUT UR4, UR55, 0x1, URZ, 0x3c, !UPT ;  /* 0x0000000137047892 */ /* 0x000fe2000f8e3cff */
[----:B------:R-:W-:Y:S01]  /*64a0*/  @P1 LOP3.LUT P2, RZ, R45, 0xff, RZ, 0xc0, !PT ;  /* 0x000000ff2dff1812 */ /* 0x000fe2000784c0ff */
[----:B------:R-:W-:Y:S01]  /*64b0*/  BSSY B1, `(.L_x_103) ;  /* 0x000003d000017945 */ /* 0x000fe20003800000 */
[----:B------:R-:W-:Y:S01]  /*64c0*/  @P1 SEL R0, RZ, 0xffffffff, P3 ;  /* 0xffffffffff001807 */ /* 0x000fe20001800000 */
[----:B------:R-:W-:Y:S01]  /*64d0*/  IMAD.MOV.U32 R65, RZ, RZ, 0x1 ;  /* 0x00000001ff417424 */ /* 0x000fe200078e00ff */
[----:B------:R-:W-:Y:S01]  /*64e0*/  LEA R2, R2, UR44, 0x3 ;  /* 0x0000002c02027c11 */ /* 0x000fe2000f8e18ff */
[----:B------:R-:W-:Y:S01]  /*64f0*/  IMAD.U32 R63, RZ, RZ, UR4 ;  /* 0x00000004ff3f7e24 */ /* 0x000fe2000f8e00ff */
[----:B------:R-:W-:Y:S01]  /*6500*/  @P0 SEL R0, R5, R0, !P2 ;  /* 0x0000000005000207 */ /* 0x000fe20005000000 */
[----:B------:R-:W-:Y:S01]  /*6510*/  IMAD.U32 R64, RZ, RZ, UR46 ;  /* 0x0000002eff407e24 */ /* 0x000fe2000f8e00ff */
[----:B------:R-:W-:Y:S02]  /*6520*/  LEA R27, R22, UR44, 0x3 ;  /* 0x0000002c161b7c11 */ /* 0x000fe4000f8e18ff */
[----:B------:R-:W-:Y:S02]  /*6530*/  CS2R R38, SRZ ;  /* 0x0000000000267805 */ /* 0x000fe4000001ff00 */
[----:B------:R-:W-:Y:S02]  /*6540*/  @P1 LOP3.LUT R0, R0, 0x1, RZ, 0xc0, !PT ;  /* 0x0000000100001812 */ /* 0x000fe400078ec0ff */
[----:B------:R-:W-:Y:S02]  /*6550*/  CS2R R36, SRZ ;  /* 0x0000000000247805 */ /* 0x000fe4000001ff00 */
[----:B------:R-:W-:Y:S02]  /*6560*/  SHF.L.U32 R3, R53, 0x1f, RZ ;  /* 0x0000001f35037819 */ /* 0x000fe400000006ff */
[----:B------:R-:W-:Y:S02]  /*6570*/  CS2R R30, SRZ ;  /* 0x00000000001e7805 */ /* 0x000fe4000001ff00 */
[----:B------:R-:W-:Y:S02]  /*6580*/  ISETP.NE.U32.OR P5, PT, R0, 0x1, !P1 ;  /* 0x000000010000780c */ /* 0x000fe40004fa5470 */
[----:B------:R-:W-:Y:S02]  /*6590*/  CS2R R28, SRZ ;  /* 0x00000000001c7805 */ /* 0x000fe4000001ff00 */
[----:B------:R-:W-:Y:S02]  /*65a0*/  PLOP3.LUT P2, PT, PT, PT, UP1, 0x80, 0x8 ;  /* 0x000000000008781c */ /* 0x000fe40003f4f018 */
[----:B------:R-:W-:Y:S02]  /*65b0*/  LEA.HI R25, R22, R22, RZ, 0x1 ;  /* 0x0000001616197211 */ /* 0x000fe400078f08ff */
[----:B------:R-:W-:Y:S02]  /*65c0*/  LOP3.LUT P4, R50, R45, 0xff, RZ, 0xc0, !PT ;  /* 0x000000ff2d327812 */ /* 0x000fe4000788c0ff */
[----:B------:R-:W-:Y:S02]  /*65d0*/  SEL R4, RZ, 0xffffffff, P3 ;  /* 0xffffffffff047807 */ /* 0x000fe40001800000 */
[----:B------:R-:W-:Y:S02]  /*65e0*/  P2R R61, PR, RZ, 0x20 ;  /* 0x00000020ff3d7803 */ /* 0x000fe40000000000 */
[----:B------:R-:W-:Y:S03]  /*65f0*/  @P5 SHF.L.U32 R0, R63, 0x1f, RZ ;  /* 0x0000001f3f005819 */ /* 0x000fe600000006ff */
[----:B------:R-:W-:Y:S01]  /*6600*/  @P2 SEL R4, R5, R4, !P4 ;  /* 0x0000000405042207 */ /* 0x000fe20006000000 */
[----:B------:R1:W3:Y:S03]  /*6610*/  @P5 SYNCS.PHASECHK.TRANS64.TRYWAIT P1, [R2+URZ+0xd0], R0 ;  /* 0x0000d000020055a7 */ /* 0x0002e600080211ff */
[----:B------:R-:W-:Y:S04]  /*6620*/  LOP3.LUT R4, R4, 0x1, RZ, 0xc0, !PT ;  /* 0x0000000104047812 */ /* 0x000fe800078ec0ff */
[----:B------:R-:W-:Y:S04]  /*6630*/  ISETP.NE.U32.AND P2, PT, R4, 0x1, PT ;  /* 0x000000010400780c */ /* 0x000fe80003f45070 */
[----:B------:R-:W-:Y:S01]  /*6640*/  P2R R66, PR, RZ, 0x4 ;  /* 0x00000004ff427803 */ /* 0x000fe20000000000 */
[----:B------:R4:W2:Y:S01]  /*6650*/  SYNCS.PHASECHK.TRANS64.TRYWAIT P0, [R27+URZ+0x130], R3 ;  /* 0x000130031b0075a7 */ /* 0x0008a200080011ff */
[C---:B-1----:R-:W-:Y:S01]  /*6660*/  IMAD.SHL.U32 R0, R25.reuse, 0x20, RZ ;  /* 0x0000002019007824 */ /* 0x042fe200078e00ff */
[----:B------:R-:W-:Y:S04]  /*6670*/  LOP3.LUT R25, R25, 0xffe, RZ, 0xc0, !PT ;  /* 0x00000ffe19197812 */ /* 0x000fe800078ec0ff */
[----:B------:R-:W-:Y:S01]  /*6680*/  LOP3.LUT R0, R0, 0xffffffc0, RZ, 0xc0, !PT ;  /* 0xffffffc000007812 */ /* 0x000fe200078ec0ff */
[----:B------:R-:W-:Y:S04]  /*6690*/  IMAD.IADD R25, R22, 0x1, -R25 ;  /* 0x0000000116197824 */ /* 0x000fe800078e0a19 */
[----:B------:R-:W-:Y:S04]  /*66a0*/  IMAD.IADD R0, R23, 0x1, R0 ;  /* 0x0000000117007824 */ /* 0x000fe800078e0200 */
[----:B------:R-:W-:Y:S01]  /*66b0*/  IMAD R25, R25, 0x100000, R0 ;  /* 0x0010000019197824 */ /* 0x000fe200078e0200 */
[----:B---3--:R-:W-:Y:S01]  /*66c0*/  @P5 SEL R65, RZ, 0x1, !P1 ;  /* 0x00000001ff415807 */ /* 0x008fe20004800000 */
[----:B----4-:R-:W-:Y:S06]  /*66d0*/  @!P5 BRA `(.L_x_104) ;  /* 0x000000000068d947 */ /* 0x010fec0003800000 */
[----:B------:R-:W-:Y:S01]  /*66e0*/  HFMA2 R31, -RZ, RZ, 0, 0 ;  /* 0x00000000ff1f7431 */ /* 0x000fe200000001ff */
[----:B------:R-:W-:Y:S01]  /*66f0*/  ISETP.NE.AND P1, PT, R65, RZ, PT ;  /* 0x000000ff4100720c */ /* 0x000fe20003f25270 */
[----:B------:R-:W-:Y:S01]  /*6700*/  IMAD.U32 R0, RZ, RZ, UR46 ;  /* 0x0000002eff007e24 */ /* 0x000fe2000f8e00ff */
[----:B------:R-:W-:Y:S11]  /*6710*/  BSSY B0, `(.L_x_105) ;  /* 0x0000005000007945 */ /* 0x000ff60003800000 */
[----:B------:R-:W-:Y:S05]  /*6720*/  @P1 BRA `(.L_x_106) ;  /* 0x00000000000c1947 */ /* 0x000fea0003800000 */
[----:B------:R-:W-:Y:S04]  /*6730*/  SHF.L.U32 R4, R63, 0x1f, RZ ;  /* 0x0000001f3f047819 */ /* 0x000fe800000006ff */
[----:B------:R-:W1:Y:S02]  /*6740*/  SYNCS.PHASECHK.TRANS64.TRYWAIT P1, [R2+URZ+0xd0], R4 ;  /* 0x0000d004020075a7 */ /* 0x000e6400080211ff */
[----:B-1----:R-:W-:Y:S05]  /*6750*/  @!P1 BRA `(.L_x_107) ;  /* 0x00000020008c9947 */ /* 0x002fea0003800000 */
.L_x_106:
[----:B------:R-:W-:Y:S05]  /*6760*/  BSYNC B0 ;  /* 0x0000000000007941 */ /* 0x000fea0003800000 */
.L_x_105:
[----:B------:R-:W-:Y:S01]  /*6770*/  ISETP.NE.AND P1, PT, R66, RZ, PT ;  /* 0x000000ff4200720c */ /* 0x000fe20003f25270 */
[----:B------:R-:W-:Y:S01]  /*6780*/  IMAD.MOV.U32 R30, RZ, RZ, RZ ;  /* 0x000000ffff1e7224 */ /* 0x000fe200078e00ff */
[----:B------:R-:W-:Y:S02]  /*6790*/  CS2R R28, SRZ ;  /* 0x00000000001c7805 */ /* 0x000fe4000001ff00 */
[----:B------:R-:W-:Y:S02]  /*67a0*/  CS2R R38, SRZ ;  /* 0x0000000000267805 */ /* 0x000fe4000001ff00 */
[----:B------:R-:W-:Y:S07]  /*67b0*/  CS2R R36, SRZ ;  /* 0x0000000000247805 */ /* 0x000fee000001ff00 */
[----:B-1----:R-:W-:Y:S01]  /*67c0*/  @P1 IMAD R2, R0, 0x800, R44 ;  /* 0x0000080000021824 */ /* 0x002fe200078e022c */
[----:B------:R-:W-:Y:S05]  /*67d0*/  @P1 WARPSYNC.ALL ;  /* 0x0000000000001948 */ /* 0x000fea0003800000 */
[----:B------:R-:W-:Y:S01]  /*67e0*/  @P1 LEA R2, R2, UR44, 0x1 ;  /* 0x0000002c02021c11 */ /* 0x000fe2000f8e08ff */
[----:B------:R-:W-:Y:S04]  /*67f0*/  UIADD3 UR4, UPT, UPT, UR46, 0x1, URZ ;  /* 0x000000012e047890 */ /* 0x000fe8000fffe0ff */
[----:B------:R1:W3:Y:S01]  /*6800*/  @P1 LDSM.16.M88.4 R28, [R2+0x200] ;  /* 0x00020000021c183b */ /* 0x0002e20000000200 */
[----:B------:R-:W-:Y:S01]  /*6810*/  UISETP.NE.AND UP0, UPT, UR4, 0x3, UPT ;  /* 0x000000030400788c */ /* 0x000fe2000bf05270 */
[----:B------:R-:W-:Y:S03]  /*6820*/  @P1 IMAD R0, R54, 0x2, R2 ;  /* 0x0000000236001824 */ /* 0x000fe600078e0202 */
[----:B------:R-:W-:Y:S02]  /*6830*/  USEL UR5, URZ, 0x1, UP0 ;  /* 0x00000001ff057887 */ /* 0x000fe40008000000 */
[----:B------:R1:W4:Y:S01]  /*6840*/  @P1 LDSM.16.M88.4 R36, [R0+0x200] ;  /* 0x000200000024183b */ /* 0x0003220000000200 */
[----:B------:R-:W-:Y:S03]  /*6850*/  USEL UR4, UR4, URZ, UP0 ;  /* 0x000000ff04047287 */ /* 0x000fe60008000000 */
[----:B------:R-:W-:Y:S03]  /*6860*/  LOP3.LUT R63, R63, UR5, RZ, 0x3c, !PT ;  /* 0x000000053f3f7c12 */ /* 0x000fe6000f8e3cff */
[----:B------:R-:W-:Y:S02]  /*6870*/  IMAD.U32 R64, RZ, RZ, UR4 ;  /* 0x00000004ff407e24 */ /* 0x000fe4000f8e00ff */
.L_x_104:
[----:B------:R-:W-:Y:S05]  /*6880*/  BSYNC B1 ;  /* 0x0000000000017941 */ /* 0x000fea0003800000 */
.L_x_103:
[----:B-1----:R-:W-:Y:S04]  /*6890*/  SHF.R.U32.HI R0, RZ, 0x15, R25 ;  /* 0x00000015ff007819 */ /* 0x002fe80000011619 */
[----:B------:R-:W-:Y:S01]  /*68a0*/  LOP3.LUT P1, RZ, R0, 0x3, R46, 0x48, !PT ;  /* 0x0000000300ff7812 */ /* 0x000fe2000782482e */
[----:B------:R-:W-:Y:S01]  /*68b0*/  @!UPT UIADD3 URZ, UPT, UPT, URZ, URZ, URZ ;  /* 0x000000fffffff290 */ /* 0x000fe2000fffe0ff */
[----:B--2---:R-:W-:Y:S11]  /*68c0*/  @P0 BRA `(.L_x_108) ;  /* 0x0000000000080947 */ /* 0x004ff60003800000 */
[----:B------:R-:W1:Y:S02]  /*68d0*/  SYNCS.PHASECHK.TRANS64.TRYWAIT P0, [R27+URZ+0x130], R3 ;  /* 0x000130031b0075a7 */ /* 0x000e6400080011ff */
[----:B-1----:R-:W-:Y:S05]  /*68e0*/  @!P0 BRA `(.L_x_109) ;  /* 0x00000020003c8947 */ /* 0x002fea0003800000 */
.L_x_108:
[----:B------:R-:W-:Y:S05]  /*68f0*/  @!P1 BRA `(.L_x_110) ;  /* 0x0000000000409947 */ /* 0x000fea0003800000 */
[----:B------:R-:W2:Y:S01]  /*6900*/  LDCU.64 UR8, c[0x4][0x70] ;  /* 0x01000e00ff0877ac */ /* 0x000ea20008000a00 */
[----:B-1----:R-:W-:Y:S01]  /*6910*/  MOV R3, 0x0 ;  /* 0x0000000000037802 */ /* 0x002fe20000000f00 */
[----:B------:R-:W-:Y:S02]  /*6920*/  HFMA2 R12, -RZ, RZ, 0, 5.9604644775390625e-08 ;  /* 0x00000001ff0c7431 */ /* 0x000fe400000001ff */
[----:B------:R-:W-:Y:S02]  /*6930*/  IMAD.MOV.U32 R8, RZ, RZ, 0x192 ;  /* 0x00000192ff087424 */ /* 0x000fe400078e00ff */
[----:B------:R-:W-:Y:S01]  /*6940*/  IMAD.MOV.U32 R13, RZ, RZ, RZ ;  /* 0x000000ffff0d7224 */ /* 0x000fe200078e00ff */
[----:B------:R-:W1:Y:S01]  /*6950*/  LDCU.64 UR6, c[0x4][0x78] ;  /* 0x01000f00ff0677ac */ /* 0x000e620008000a00 */
[----:B------:R-:W3:Y:S01]  /*6960*/  LDC.64 R2, c[0x4][R3] ;  /* 0x0100000003027b82 */ /* 0x000ee20000000a00 */
[----:B------:R-:W5:Y:S01]  /*6970*/  LDCU.64 UR4, c[0x4][0x10] ;  /* 0x01000200ff0477ac */ /* 0x000f620008000a00 */
[----:B--2---:R-:W-:Y:S01]  /*6980*/  MOV R5, UR9 ;  /* 0x0000000900057c02 */ /* 0x004fe20008000f00 */
[----:B------:R-:W-:Y:S01]  /*6990*/  IMAD.U32 R4, RZ, RZ, UR8 ;  /* 0x00000008ff047e24 */ /* 0x000fe2000f8e00ff */
[----:B-1----:R-:W-:Y:S01]  /*69a0*/  MOV R7, UR7 ;  /* 0x0000000700077c02 */ /* 0x002fe20008000f00 */
[----:B------:R-:W-:Y:S01]  /*69b0*/  IMAD.U32 R6, RZ, RZ, UR6 ;  /* 0x00000006ff067e24 */ /* 0x000fe2000f8e00ff */
[----:B-----5:R-:W-:Y:S01]  /*69c0*/  MOV R11, UR5 ;  /* 0x00000005000b7c02 */ /* 0x020fe20008000f00 */
[----:B------:R-:W-:Y:S02]  /*69d0*/  IMAD.U32 R10, RZ, RZ, UR4 ;  /* 0x00000004ff0a7e24 */ /* 0x000fe4000f8e00ff */
[----:B------:R-:W-:Y:S07]  /*69e0*/  LEPC R20, `(.L_x_110) ;  /* 0x000000001014794e */ /* 0x000fee0000000000 */
[----:B---34-:R-:W-:Y:S05]  /*69f0*/  CALL.ABS.NOINC R2 ;  /* 0x0000000002007343 */ /* 0x018fea0003c00000 */
.L_x_110:
[----:B-1-3--:R-:W-:Y:S01]  /*6a00*/  SHF.L.U32 R3, R28, 0x10, RZ ;  /* 0x000000101c037819 */ /* 0x00afe200000006ff */
[----:B------:R-:W-:Y:S05]  /*6a10*/  WARPSYNC.ALL ;  /* 0x0000000000007948 */ /* 0x000fea0003800000 */
[----:B------:R-:W-:Y:S01]  /*6a20*/  R2UR UR4, R25 ;  /* 0x00000000190472ca */ /* 0x000fe200000e0000 */
[----:B------:R-:W-:Y:S01]  /*6a30*/  BSSY.RECONVERGENT B0, `(.L_x_111) ;  /* 0x0000051000007945 */ /* 0x000fe20003800200 */
[----:B------:R-:W-:Y:S02]  /*6a40*/  SHF.L.U32 R20, R30, 0x10, RZ ;  /* 0x000000101e147819 */ /* 0x000fe400000006ff */
[----:B------:R-:W-:Y:S02]  /*6a50*/  SHF.L.U32 R62, R54, 0x1, RZ ;  /* 0x00000001363e7819 */ /* 0x000fe400000006ff */
[----:B------:R-:W-:Y:S07]  /*6a60*/  ISETP.NE.AND P0, PT, R55, RZ, PT ;  /* 0x000000ff3700720c */ /* 0x000fee0003f05270 */
[----:B------:R-:W1:Y:S02]  /*6a70*/  LDTM.16dp256bit.x4 R4, tmem[UR4] ;  /* 0x00000004000479ee */ /* 0x000e640008120000 */
[----:B-1----:R-:W-:Y:S01]  /*6a80*/  FMUL R0, R24, R4 ;  /* 0x0000000418007220 */ /* 0x002fe20000400000 */
[----:B------:R-:W-:Y:S01]  /*6a90*/  LOP3.LUT R4, R28, 0xffff0000, RZ, 0xc0, !PT ;  /* 0xffff00001c047812 */ /* 0x000fe200078ec0ff */
[----:B------:R-:W-:Y:S01]  /*6aa0*/  FMUL R2, R24, R5 ;  /* 0x0000000518027220 */ /* 0x000fe20000400000 */
[C---:B------:R-:W-:Y:S01]  /*6ab0*/  SHF.L.U32 R5, R29.reuse, 0x10, RZ ;  /* 0x000000101d057819 */ /* 0x040fe200000006ff */
[----:B------:R-:W-:Y:S01]  /*6ac0*/  FFMA R0, R26, R3, R0 ;  /* 0x000000031a007223 */ /* 0x000fe20000000000 */
[----:B------:R-:W-:Y:S01]  /*6ad0*/  FMUL R3, R24, R6 ;  /* 0x0000000618037220 */ /* 0x000fe20000400000 */
[----:B------:R-:W-:Y:S01]  /*6ae0*/  LOP3.LUT R6, R29, 0xffff0000, RZ, 0xc0, !PT ;  /* 0xffff00001d067812 */ /* 0x000fe200078ec0ff */
[----:B------:R-:W-:Y:S01]  /*6af0*/  FFMA R2, R26, R4, R2 ;  /* 0x000000041a027223 */ /* 0x000fe20000000002 */
[----:B------:R-:W-:Y:S01]  /*6b00*/  FMUL R7, R24, R7 ;  /* 0x0000000718077220 */ /* 0x000fe20000400000 */
[----:B------:R-:W-:Y:S01]  /*6b10*/  FFMA R3, R26, R5, R3 ;  /* 0x000000051a037223 */ /* 0x000fe20000000003 */
[C---:B------:R-:W-:Y:S01]  /*6b20*/  FMUL R4, R24.reuse, R8 ;  /* 0x0000000818047220 */ /* 0x040fe20000400000 */
[----:B------:R-:W-:Y:S01]  /*6b30*/  FMUL R5, R24, R9 ;  /* 0x0000000918057220 */ /* 0x000fe20000400000 */
[----:B------:R-:W-:Y:S01]  /*6b40*/  F2FP.BF16.F32.PACK_AB R32, R2, R0 ;  /* 0x000000000220723e */ /* 0x000fe200000010ff */
[----:B------:R-:W-:Y:S01]  /*6b50*/  FFMA R7, R26, R6, R7 ;  /* 0x000000061a077223 */ /* 0x000fe20000000007 */
[----:B------:R-:W-:Y:S01]  /*6b60*/  LOP3.LUT R0, R30, 0xffff0000, RZ, 0xc0, !PT ;  /* 0xffff00001e007812 */ /* 0x000fe200078ec0ff */
[----:B------:R-:W-:Y:S01]  /*6b70*/  FFMA R4, R26, R20, R4 ;  /* 0x000000141a047223 */ /* 0x000fe20000000004 */
[----:B------:R-:W-:Y:S01]  /*6b80*/  SHF.L.U32 R2, R31, 0x10, RZ ;  /* 0x000000101f027819 */ /* 0x000fe200000006ff */
[----:B------:R-:W-:Y:S01]  /*6b90*/  FMUL R6, R24, R10 ;  /* 0x0000000a18067220 */ /* 0x000fe20000400000 */
[----:B------:R-:W-:Y:S01]  /*6ba0*/  F2FP.BF16.F32.PACK_AB R33, R7, R3 ;  /* 0x000000030721723e */ /* 0x000fe200000010ff */
[C---:B------:R-:W-:Y:S01]  /*6bb0*/  FFMA R5, R26.reuse, R0, R5 ;  /* 0x000000001a057223 */ /* 0x040fe20000000005 */
[----:B------:R-:W-:Y:S01]  /*6bc0*/  LOP3.LUT R3, R31, 0xffff0000, RZ, 0xc0, !PT ;  /* 0xffff00001f037812 */ /* 0x000fe200078ec0ff */
[----:B------:R-:W-:Y:S01]  /*6bd0*/  FFMA R6, R26, R2, R6 ;  /* 0x000000021a067223 */ /* 0x000fe20000000006 */
[----:B----4-:R-:W-:Y:S01]  /*6be0*/  SHF.L.U32 R7, R36, 0x10, RZ ;  /* 0x0000001024077819 */ /* 0x010fe200000006ff */
[----:B------:R-:W-:Y:S01]  /*6bf0*/  FMUL R11, R24, R11 ;  /* 0x0000000b180b7220 */ /* 0x000fe20000400000 */
[----:B------:R-:W-:Y:S01]  /*6c00*/  LOP3.LUT R0, R36, 0xffff0000, RZ, 0xc0, !PT ;  /* 0xffff000024007812 */ /* 0x000fe200078ec0ff */
[C---:B------:R-:W-:Y:S01]  /*6c10*/  FMUL R8, R24.reuse, R12 ;  /* 0x0000000c18087220 */ /* 0x040fe20000400000 */
[----:B------:R-:W-:Y:S01]  /*6c20*/  SHF.L.U32 R2, R37, 0x10, RZ ;  /* 0x0000001025027819 */ /* 0x000fe200000006ff */
[----:B------:R-:W-:Y:S01]  /*6c30*/  FMUL R9, R24, R13 ;  /* 0x0000000d18097220 */ /* 0x000fe20000400000 */
[----:B------:R-:W-:Y:S01]  /*6c40*/  F2FP.BF16.F32.PACK_AB R34, R5, R4 ;  /* 0x000000040522723e */ /* 0x000fe200000010ff */
[C---:B------:R-:W-:Y:S01]  /*6c50*/  FFMA R11, R26.reuse, R3, R11 ;  /* 0x000000031a0b7223 */ /* 0x040fe2000000000b */
[----:B------:R-:W-:Y:S01]  /*6c60*/  MOV R5, UR46 ;  /* 0x0000002e00057c02 */ /* 0x000fe20008000f00 */
[C---:B------:R-:W-:Y:S01]  /*6c70*/  FFMA R8, R26.reuse, R7, R8 ;  /* 0x000000071a087223 */ /* 0x040fe20000000008 */
[----:B------:R-:W-:Y:S01]  /*6c80*/  SHF.L.U32 R3, R39, 0x10, RZ ;  /* 0x0000001027037819 */ /* 0x000fe200000006ff */
[----:B------:R-:W-:Y:S01]  /*6c90*/  FFMA R9, R26, R0, R9 ;  /* 0x000000001a097223 */ /* 0x000fe20000000009 */
[----:B------:R-:W-:Y:S01]  /*6ca0*/  LOP3.LUT R0, R37, 0xffff0000, RZ, 0xc0, !PT ;  /* 0xffff000025007812 */ /* 0x000fe200078ec0ff */
[C---:B------:R-:W-:Y:S01]  /*6cb0*/  FMUL R10, R24.reuse, R14 ;  /* 0x0000000e180a7220 */ /* 0x040fe20000400000 */
[----:B------:R-:W-:Y:S01]  /*6cc0*/  LOP3.LUT R4, R39, 0xffff0000, RZ, 0xc0, !PT ;  /* 0xffff000027047812 */ /* 0x000fe200078ec0ff */
[C---:B------:R-:W-:Y:S01]  /*6cd0*/  FMUL R15, R24.reuse, R15 ;  /* 0x0000000f180f7220 */ /* 0x040fe20000400000 */
[----:B------:R-:W-:Y:S01]  /*6ce0*/  FMUL R12, R24, R16 ;  /* 0x00000010180c7220 */ /* 0x000fe20000400000 */
[----:B------:R-:W-:Y:S01]  /*6cf0*/  FFMA R10, R26, R2, R10 ;  /* 0x000000021a0a7223 */ /* 0x000fe2000000000a */
[----:B------:R-:W-:Y:S01]  /*6d00*/  LOP3.LUT R2, R38, 0xffff0000, RZ, 0xc0, !PT ;  /* 0xffff000026027812 */ /* 0x000fe200078ec0ff */
[----:B------:R-:W-:Y:S01]  /*6d10*/  FFMA R15, R26, R0, R15 ;  /* 0x000000001a0f7223 */ /* 0x000fe2000000000f */
[----:B------:R-:W-:Y:S01]  /*6d20*/  SHF.L.U32 R0, R38, 0x10, RZ ;  /* 0x0000001026007819 */ /* 0x000fe200000006ff */
[C---:B------:R-:W-:Y:S01]  /*6d30*/  FMUL R13, R24.reuse, R17 ;  /* 0x00000011180d7220 */ /* 0x040fe20000400000 */
[C---:B------:R-:W-:Y:S01]  /*6d40*/  FMUL R14, R24.reuse, R18 ;  /* 0x00000012180e7220 */ /* 0x040fe20000400000 */
[----:B------:R-:W-:Y:S01]  /*6d50*/  FMUL R19, R24, R19 ;  /* 0x0000001318137220 */ /* 0x000fe20000400000 */
[----:B------:R-:W-:Y:S01]  /*6d60*/  LEA R5, R5, R44, 0xb ;  /* 0x0000002c05057211 */ /* 0x000fe200078e58ff */
[C---:B------:R-:W-:Y:S01]  /*6d70*/  FFMA R12, R26.reuse, R0, R12 ;  /* 0x000000001a0c7223 */ /* 0x040fe2000000000c */
[C---:B------:R-:W-:Y:S01]  /*6d80*/  FFMA R13, R26.reuse, R2, R13 ;  /* 0x000000021a0d7223 */ /* 0x040fe2000000000d */
[C---:B------:R-:W-:Y:S01]  /*6d90*/  FFMA R14, R26.reuse, R3, R14 ;  /* 0x000000031a0e7223 */ /* 0x040fe2000000000e */
[----:B------:R-:W-:Y:S01]  /*6da0*/  FFMA R19, R26, R4, R19 ;  /* 0x000000041a137223 */ /* 0x000fe20000000013 */
[----:B------:R-:W-:Y:S02]  /*6db0*/  F2FP.BF16.F32.PACK_AB R35, R11, R6 ;  /* 0x000000060b23723e */ /* 0x000fe400000010ff */
[----:B------:R-:W-:Y:S02]  /*6dc0*/  LEA R5, R5, UR44, 0x1 ;  /* 0x0000002c05057c11 */ /* 0x000fe4000f8e08ff */
[----:B------:R-:W-:Y:S02]  /*6dd0*/  F2FP.BF16.F32.PACK_AB R8, R9, R8 ;  /* 0x000000080908723e */ /* 0x000fe400000010ff */
[----:B------:R-:W-:Y:S01]  /*6de0*/  F2FP.BF16.F32.PACK_AB R9, R15, R10 ;  /* 0x0000000a0f09723e */ /* 0x000fe200000010ff */
[----:B------:R1:W-:Y:S01]  /*6df0*/  STSM.16.M88.4 [R5+0x200], R32 ;  /* 0x0002002005007844 */ /* 0x0003e20000000200 */
[----:B------:R-:W-:Y:S02]  /*6e00*/  F2FP.BF16.F32.PACK_AB R10, R13, R12 ;  /* 0x0000000c0d0a723e */ /* 0x000fe400000010ff */
[----:B------:R-:W-:Y:S02]  /*6e10*/  F2FP.BF16.F32.PACK_AB R11, R19, R14 ;  /* 0x0000000e130b723e */ /* 0x000fe400000010ff */
[----:B------:R-:W-:Y:S05]  /*6e20*/  IADD3 R0, PT, PT, R62, 0x200, R5 ;  /* 0x000002003e007810 */ /* 0x000fea0007ffe005 */
[----:B------:R1:W-:Y:S01]  /*6e30*/  STSM.16.M88.4 [R0], R8 ;  /* 0x0000000800007844 */ /* 0x0003e20000000200 */
[----:B------:R-:W-:Y:S01]  /*6e40*/  @!PT LDS RZ, [RZ] ;  /* 0x00000000fffff984 */ /* 0x000fe20000000800 */
[----:B------:R-:W-:Y:S01]  /*6e50*/  @!PT LDS RZ, [RZ] ;  /* 0x00000000fffff984 */ /* 0x000fe20000000800 */
[----:B------:R-:W-:Y:S01]  /*6e60*/  @!PT LDS RZ, [RZ] ;  /* 0x00000000fffff984 */ /* 0x000fe20000000800 */
[----:B------:R-:W-:Y:S01]  /*6e70*/  @!PT LDS RZ, [RZ] ;  /* 0x00000000fffff984 */ /* 0x000fe20000000800 */
[----:B------:R2:W-:Y:S07]  /*6e80*/  MEMBAR.ALL.CTA ;  /* 0x0000000000007992 */ /* 0x0005ee0000008000 */
[----:B--2---:R-:W2:Y:S02]  /*6e90*/  FENCE.VIEW.ASYNC.S ;  /* 0x00000000000073c6 */ /* 0x004ea40000000000 */
[----:B--2---:R-:W-:Y:S06]  /*6ea0*/  BAR.SYNC.DEFER_BLOCKING 0x1, 0x80 ;  /* 0x0042000000007b1d */ /* 0x004fec0000010000 */
[----:B------:R-:W-:Y:S05]  /*6eb0*/  @P0 BRA `(.L_x_112) ;  /* 0x0000000000200947 */ /* 0x000fea0003800000 */
[----:B------:R-:W2:Y:S01]  /*6ec0*/  LDCU.64 UR6, c[0x0][0x348] ;  /* 0x00006900ff0677ac */ /* 0x000ea20008000a00 */
[----:B------:R-:W-:Y:S01]  /*6ed0*/  ULEA UR5, UR46, UR44, 0xc ;  /* 0x0000002c2e057291 */ /* 0x000fe2000f8e60ff */
[----:B------:R-:W-:Y:S03]  /*6ee0*/  UMOV UR51, UR36 ;  /* 0x0000002400337c82 */ /* 0x000fe60008000000 */
[----:B------:R-:W-:Y:S02]  /*6ef0*/  UIADD3 UR48, UPT, UPT, UR5, 0x200, URZ ;  /* 0x0000020005307890 */ /* 0x000fe4000fffe0ff */
[----:B--2---:R-:W-:Y:S04]  /*6f00*/  UIADD3 UR4, UP0, UPT, UR6, 0x680, URZ ;  /* 0x0000068006047890 */ /* 0x004fe8000ff1e0ff */
[----:B------:R-:W-:Y:S09]  /*6f10*/  UIADD3.X UR5, UPT, UPT, URZ, UR7, URZ, UP0, !UPT ;  /* 0x00000007ff057290 */ /* 0x000ff200087fe4ff */
[----:B------:R2:W-:Y:S02]  /*6f20*/  UTMASTG.3D [UR48], [UR4] ;  /* 0x00000030040073b5 */ /* 0x0005e40008010000 */
[----:B--2---:R0:W-:Y:S02]  /*6f30*/  UTMACMDFLUSH ;  /* 0x00000000000079b7 */ /* 0x0041e40000000000 */
.L_x_112:
[----:B------:R-:W-:Y:S05]  /*6f40*/  BSYNC.RECONVERGENT B0 ;  /* 0x0000000000007941 */ /* 0x000fea0003800200 */
.L_x_111:
[----:B------:R-:W-:Y:S01]  /*6f50*/  UIADD3 UR47, UPT, UPT, UR46, 0x1, URZ ;  /* 0x000000012e2f7890 */ /* 0x000fe2000fffe0ff */
[----:B------:R-:W-:Y:S03]  /*6f60*/  BSSY.RECONVERGENT B0, `(.L_x_113) ;  /* 0x0000005000007945 */ /* 0x000fe60003800200 */
[----:B------:R-:W-:Y:S04]  /*6f70*/  UISETP.NE.AND UP0, UPT, UR47, 0x3, UPT ;  /* 0x000000032f00788c */ /* 0x000fe8000bf05270 */
[----:B------:R-:W-:Y:S01]  /*6f80*/  USEL UR45, UR47, URZ, UP0 ;  /* 0x000000ff2f2d7287 */ /* 0x000fe20008000000 */
[----:B------:R-:W-:Y:S11]  /*6f90*/  @P0 BRA `(.L_x_114) ;  /* 0x0000000000040947 */ /* 0x000ff60003800000 */
[----:B------:R-:W-:Y:S04]  /*6fa0*/  DEPBAR.LE SB0, 0x1 ;  /* 0x000080400000791a */ /* 0x000fe80000000000 */
.L_x_114:
[----:B------:R-:W-:Y:S05]  /*6fb0*/  BSYNC.RECONVERGENT B0 ;  /* 0x0000000000007941 */ /* 0x000fea0003800200 */
.L_x_113:
[----:B------:R-:W-:Y:S01]  /*6fc0*/  BAR.SYNC.DEFER_BLOCKING 0x1, 0x80 ;  /* 0x0042000000007b1d */ /* 0x000fe20000010000 */
[----:B------:R-:W-:Y:S01]  /*6fd0*/  ISETP.NE.AND P1, PT, R61, RZ, PT ;  /* 0x000000ff3d00720c */ /* 0x000fe20003f25270 */
[----:B------:R-:W-:Y:S01]  /*6fe0*/  UISETP.NE.AND UP0, UPT, UR53, URZ, UPT ;  /* 0x000000ff3500728c */ /* 0x000fe2000bf05270 */
[----:B------:R-:W-:Y:S11]  /*6ff0*/  LEA R2, R64, UR44, 0x3 ;  /* 0x0000002c40027c11 */ /* 0x000ff6000f8e18ff */
[----:B------:R-:W-:Y:S01]  /*7000*/  @P1 SHF.L.U32 R3, R63, 0x1f, RZ ;  /* 0x0000001f3f031819 */ /* 0x000fe200000006ff */
[----:B------:R-:W-:Y:S06]  /*7010*/  BRA.U !UP0, `(.L_x_115) ;  /* 0x0000000108247547 */ /* 0x000fec000b800000 */
[----:B------:R-:W-:Y:S01]  /*7020*/  IMAD.U32 R4, RZ, RZ, UR52 ;  /* 0x00000034ff047e24 */ /* 0x000fe2000f8e00ff */
[----:B-1----:R-:W-:Y:S01]  /*7030*/  MOV R0, UR54 ;  /* 0x0000003600007c02 */ /* 0x002fe20008000f00 */
[----:B------:R-:W-:Y:S03]  /*7040*/  UIADD3 UR4, UPT, UPT, UR52, 0x1, URZ ;  /* 0x0000000134047890 */ /* 0x000fe6000fffe0ff */
[----:B------:R-:W-:Y:S01]  /*7050*/  @P1 LEA R4, R4, UR44, 0x3 ;  /* 0x0000002c04041c11 */ /* 0x000fe2000f8e18ff */
[----:B------:R-:W-:Y:S04]  /*7060*/  UISETP.NE.AND UP0, UPT, UR4, 0x3, UPT ;  /* 0x000000030400788c */ /* 0x000fe8000bf05270 */
[----:B------:R-:W-:Y:S01]  /*7070*/  @P1 VIADD R4, R4, 0xe8 ;  /* 0x000000e804041836 */ /* 0x000fe20000000000 */
[----:B------:R-:W-:Y:S04]  /*7080*/  USEL UR52, UR4, URZ, UP0 ;  /* 0x000000ff04347287 */ /* 0x000fe80008000000 */
[----:B------:R-:W-:Y:S04]  /*7090*/  @P1 PRMT R0, R0, 0x654, R4 ;  /* 0x0000065400001816 */ /* 0x000fe80000000004 */
[----:B------:R2:W-:Y:S04]  /*70a0*/  @P1 SYNCS.ARRIVE.TRANS64.RED.A1T0 RZ, [R0+URZ], RZ ;  /* 0x000000ff00ff19a7 */ /* 0x0005e800081004ff */
.L_x_115:
[----:B------:R-:W3:Y:S01]  /*70b0*/  @P1 SYNCS.PHASECHK.TRANS64.TRYWAIT P0, [R2+URZ+0xd0], R3 ;  /* 0x0000d003020015a7 */ /* 0x000ee200080011ff */
[----:B------:R-:W-:Y:S01]  /*70c0*/  BSSY B1, `(.L_x_116) ;  /* 0x0000013000017945 */ /* 0x000fe20003800000 */
[----:B---3--:R-:W-:Y:S03]  /*70d0*/  @P1 SEL R65, RZ, 0x1, !P0 ;  /* 0x00000001ff411807 */ /* 0x008fe60004000000 */
[----:B------:R-:W-:Y:S05]  /*70e0*/  @!P1 BRA `(.L_x_117) ;  /* 0x0000000000409947 */ /* 0x000fea0003800000 */
[----:B------:R-:W-:Y:S01]  /*70f0*/  ISETP.NE.AND P1, PT, R66, RZ, PT ;  /* 0x000000ff4200720c */ /* 0x000fe20003f25270 */
[----:B------:R-:W-:Y:S01]  /*7100*/  BSSY B0, `(.L_x_118) ;  /* 0x0000009000007945 */ /* 0x000fe20003800000 */
[----:B------:R-:W-:Y:S11]  /*7110*/  ISETP.NE.AND P0, PT, R65, RZ, PT ;  /* 0x000000ff4100720c */ /* 0x000ff60003f05270 */
[----:B------:R-:W-:Y:S05]  /*7120*/  @P1 IMAD R3, R64, 0x800, R44 ;  /* 0x0000080040031824 */ /* 0x000fea00078e022c */
[----:B------:R-:W-:Y:S05]  /*7130*/  @P1 LEA R3, R3, UR44, 0x1 ;  /* 0x0000002c03031c11 */ /* 0x000fea000f8e08ff */
[----:B-12---:R-:W-:Y:S01]  /*7140*/  @P1 IMAD.IADD R0, R62, 0x1, R3 ;  /* 0x000000013e001824 */ /* 0x006fe200078e0203 */
[----:B------:R-:W-:Y:S06]  /*7150*/  @P0 BRA `(.L_x_119) ;  /* 0x00000000000c0947 */ /* 0x000fec0003800000 */
[----:B------:R-:W-:Y:S04]  /*7160*/  SHF.L.U32 R63, R63, 0x1f, RZ ;  /* 0x0000001f3f3f7819 */ /* 0x000fe800000006ff */
[----:B------:R-:W1:Y:S02]  /*7170*/  SYNCS.PHASECHK.TRANS64.TRYWAIT P0, [R2+URZ+0xd0], R63 ;  /* 0x0000d03f020075a7 */ /* 0x000e6400080011ff */
[----:B-1----:R-:W-:Y:S05]  /*7180*/  @!P0 BRA `(.L_x_120) ;  /* 0x0000001800288947 */ /* 0x002fea0003800000 */
.L_x_119:
[----:B------:R-:W-:Y:S05]  /*7190*/  BSYNC B0 ;  /* 0x0000000000007941 */ /* 0x000fea0003800000 */
.L_x_118:
[----:B------:R-:W-:Y:S11]  /*71a0*/  ISETP.NE.AND P0, PT, R66, RZ, PT ;  /* 0x000000ff4200720c */ /* 0x000ff60003f05270 */
[----:B------:R-:W-:Y:S02]  /*71b0*/  @!UPT UIADD3 URZ, UPT, UPT, URZ, URZ, URZ ;  /* 0x000000fffffff290 */ /* 0x000fe4000fffe0ff */
[----:B------:R-:W-:Y:S05]  /*71c0*/  @P0 WARPSYNC.ALL ;  /* 0x0000000000000948 */ /* 0x000fea0003800000 */
[----:B------:R3:W4:Y:S04]  /*71d0*/  @P0 LDSM.16.M88.4 R28, [R3+0x200] ;  /* 0x00020000031c083b */ /* 0x0007280000000200 */
[----:B------:R3:W2:Y:S02]  /*71e0*/  @P0 LDSM.16.M88.4 R36, [R0+0x200] ;  /* 0x000200000024083b */ /* 0x0006a40000000200 */
.L_x_117:
[----:B------:R-:W-:Y:S05]  /*71f0*/  BSYNC B1 ;  /* 0x0000000000017941 */ /* 0x000fea0003800000 */
.L_x_116:
[----:B-123--:R-:W-:Y:S05]  /*7200*/  VIADD R0, R25, 0x20 ;  /* 0x0000002019007836 */ /* 0x00efea0000000000 */
[----:B------:R-:W-:Y:S04]  /*7210*/  SHF.R.U32.HI R0, RZ, 0x15, R0 ;  /* 0x00000015ff007819 */ /* 0x000fe80000011600 */
[----:B------:R-:W-:Y:S11]  /*7220*/  LOP3.LUT P0, RZ, R0, 0x3, R46, 0x48, !PT ;  /* 0x0000000300ff7812 */ /* 0x000ff6000780482e */
[----:B------:R-:W-:Y:S02]  /*7230*/  @!UPT UIADD3 URZ, UPT, UPT, URZ, URZ, URZ ;  /* 0x000000fffffff290 */ /* 0x000fe4000fffe0ff */
[----:B------:R-:W-:Y:S05]  /*7240*/  @!P0 BRA `(.L_x_121) ;  /* 0x0000000000408947 */ /* 0x000fea0003800000 */
[----:B------:R-:W1:Y:S01]  /*7250*/  LDCU.64 UR8, c[0x4][0x70] ;  /* 0x01000e00ff0877ac */ /* 0x000e620008000a00 */
[----:B------:R-:W-:Y:S01]  /*7260*/  MOV R3, 0x0 ;  /* 0x0000000000037802 */ /* 0x000fe20000000f00 */
[----:B------:R-:W-:Y:S02]  /*7270*/  HFMA2 R12, -RZ, RZ, 0, 5.9604644775390625e-08 ;  /* 0x00000001ff0c7431 */ /* 0x000fe400000001ff */
[----:B------:R-:W-:Y:S02]  /*7280*/  IMAD.MOV.U32 R8, RZ, RZ, 0x192 ;  /* 0x00000192ff087424 */ /* 0x000fe400078e00ff */
[----:B------:R-:W-:Y:S01]  /*7290*/  IMAD.MOV.U32 R13, RZ, RZ, RZ ;  /* 0x000000ffff0d7224 */ /* 0x000fe200078e00ff */
[----:B------:R-:W2:Y:S01]  /*72a0*/  LDCU.64 UR6, c[0x4][0x78] ;  /* 0x01000f00ff0677ac */ /* 0x000ea20008000a00 */
[----:B------:R-:W3:Y:S01]  /*72b0*/  LDC.64 R2, c[0x4][R3] ;  /* 0x0100000003027b82 */ /* 0x000ee20000000a00 */
[----:B------:R-:W5:Y:S01]  /*72c0*/  LDCU.64 UR4, c[0x4][0x10] ;  /* 0x01000200ff0477ac */ /* 0x000f620008000a00 */
[----:B-1----:R-:W-:Y:S01]  /*72d0*/  MOV R5, UR9 ;  /* 0x0000000900057c02 */ /* 0x002fe20008000f00 */
[----:B------:R-:W-:Y:S01]  /*72e0*/  IMAD.U32 R4, RZ, RZ, UR8 ;  /* 0x00000008ff047e24 */ /* 0x000fe2000f8e00ff */
[----:B--2---:R-:W-:Y:S01]  /*72f0*/  MOV R7, UR7 ;  /* 0x0000000700077c02 */ /* 0x004fe20008000f00 */
[----:B------:R-:W-:Y:S01]  /*7300*/  IMAD.U32 R6, RZ, RZ, UR6 ;  /* 0x00000006ff067e24 */ /* 0x000fe2000f8e00ff */
[----:B-----5:R-:W-:Y:S01]  /*7310*/  MOV R11, UR5 ;  /* 0x00000005000b7c02 */ /* 0x020fe20008000f00 */
[----:B------:R-:W-:Y:S02]  /*7320*/  IMAD.U32 R10, RZ, RZ, UR4 ;  /* 0x00000004ff0a7e24 */ /* 0x000fe4000f8e00ff */
[----:B------:R-:W-:Y:S07]  /*7330*/  LEPC R20, `(.L_x_121) ;  /* 0x000000001014794e */ /* 0x000fee0000000000 */
[----:B---34-:R-:W-:Y:S05]  /*7340*/  CALL.ABS.NOINC R2 ;  /* 0x0000000002007343 */ /* 0x018fea0003c00000 */
.L_x_121:
[----:B------:R-:W-:Y:S01]  /*7350*/  ISETP.NE.AND P0, PT, R55, RZ, PT ;  /* 0x000000ff3700720c */ /* 0x000fe20003f05270 */
[----:B------:R-:W-:Y:S05]  /*7360*/  WARPSYNC.ALL ;  /* 0x0000000000007948 */ /* 0x000fea0003800000 */
[----:B------:R-:W-:Y:S01]  /*7370*/  R2UR UR4, R25 ;  /* 0x00000000190472ca */ /* 0x000fe200000e0000 */
[----:B------:R-:W-:Y:S01]  /*7380*/  BSSY.RECONVERGENT B0, `(.L_x_122) ;  /* 0x0000057000007945 */ /* 0x000fe20003800200 */
[C---:B----4-:R-:W-:Y:S02]  /*7390*/  SHF.L.U32 R20, R28.reuse, 0x10, RZ ;  /* 0x000000101c147819 */ /* 0x050fe400000006ff */
[----:B------:R-:W-:Y:S02]  /*73a0*/  LOP3.LUT R21, R28, 0xffff0000, RZ, 0xc0, !PT ;  /* 0xffff00001c157812 */ /* 0x000fe400078ec0ff */
[----:B------:R-:W-:Y:S02]  /*73b0*/  SHF.L.U32 R25, R29, 0x10, RZ ;  /* 0x000000101d197819 */ /* 0x000fe400000006ff */
[----:B------:R-:W-:Y:S02]  /*73c0*/  SHF.L.U32 R28, R30, 0x10, RZ ;  /* 0x000000101e1c7819 */ /* 0x000fe400000006ff */
[C---:B------:R-:W-:Y:S02]  /*73d0*/  SHF.L.U32 R32, R36.reuse, 0x10, RZ ;  /* 0x0000001024207819 */ /* 0x040fe400000006ff */
[----:B------:R-:W-:Y:S01]  /*73e0*/  LOP3.LUT R33, R36, 0xffff0000, RZ, 0xc0, !PT ;  /* 0xffff000024217812 */ /* 0x000fe200078ec0ff */
[----:B------:R-:W1:Y:S01]  /*73f0*/  LDTM.16dp256bit.x4 R4, tmem[UR4+0x20] ;  /* 0x00002004000479ee */ /* 0x000e620008120000 */
[----:B------:R-:W-:Y:S01]  /*7400*/  R2UR UR4, R27 ;  /* 0x000000001b0472ca */ /* 0x000fe200000e0000 */
[----:B------:R-:W-:Y:S01]  /*7410*/  NOP ;  /* 0x0000000000007918 */ /* 0x000fe20000000000 */
[----:B------:R-:W-:Y:S02]  /*7420*/  LOP3.LUT R27, R29, 0xffff0000, RZ, 0xc0, !PT ;  /* 0xffff00001d1b7812 */ /* 0x000fe400078ec0ff */
[----:B------:R-:W-:Y:S02]  /*7430*/  LOP3.LUT R29, R30, 0xffff0000, RZ, 0xc0, !PT ;  /* 0xffff00001e1d7812 */ /* 0x000fe400078ec0ff */
[C---:B------:R-:W-:Y:S02]  /*7440*/  SHF.L.U32 R30, R31.reuse, 0x10, RZ ;  /* 0x000000101f1e7819 */ /* 0x040fe400000006ff */
[----:B------:R-:W-:Y:S02]  /*7450*/  LOP3.LUT R31, R31, 0xffff0000, RZ, 0xc0, !PT ;  /* 0xffff00001f1f7812 */ /* 0x000fe400078ec0ff */
[C---:B------:R-:W-:Y:S02]  /*7460*/  SHF.L.U32 R34, R37.reuse, 0x10, RZ ;  /* 0x0000001025227819 */ /* 0x040fe400000006ff */
[----:B------:R-:W-:Y:S01]  /*7470*/  LOP3.LUT R35, R37, 0xffff0000, RZ, 0xc0, !PT ;  /* 0xffff000025237812 */ /* 0x000fe200078ec0ff */
[----:B------:R-:W-:Y:S01]  /*7480*/  UIADD3 UR4, UPT, UPT, UR4, 0x150, URZ ;  /* 0x0000015004047890 */ /* 0x000fe2000fffe0ff */
[C---:B------:R-:W-:Y:S02]  /*7490*/  SHF.L.U32 R36, R38.reuse, 0x10, RZ ;  /* 0x0000001026247819 */ /* 0x040fe400000006ff */
[----:B------:R-:W-:Y:S01]  /*74a0*/  LOP3.LUT R37, R38, 0xffff0000, RZ, 0xc0, !PT ;  /* 0xffff000026257812 */ /* 0x000fe200078ec0ff */
[----:B------:R-:W-:Y:S01]  /*74b0*/  UPRMT UR4, UR54, 0x654, UR4 ;  /* 0x0000065436047896 */ /* 0x000fe20008000004 */
[C---:B------:R-:W-:Y:S02]  /*74c0*/  SHF.L.U32 R38, R39.reuse, 0x10, RZ ;  /* 0x0000001027267819 */ /* 0x040fe400000006ff */
[----:B------:R-:W-:Y:S01]  /*74d0*/  LOP3.LUT R39, R39, 0xffff0000, RZ, 0xc0, !PT ;  /* 0xffff000027277812 */ /* 0x000fe200078ec0ff */
[C---:B-1----:R-:W-:Y:S01]  /*74e0*/  FMUL R4, R24.reuse, R4 ;  /* 0x0000000418047220 */ /* 0x042fe20000400000 */
[C---:B------:R-:W-:Y:S01]  /*74f0*/  FMUL R5, R24.reuse, R5 ;  /* 0x0000000518057220 */ /* 0x040fe20000400000 */
[----:B------:R-:W-:Y:S03]  /*7500*/  FMUL R6, R24, R6 ;  /* 0x0000000618067220 */ /* 0x000fe60000400000 */
[----:B------:R-:W-:Y:S01]  /*7510*/  SYNCS.ARRIVE.TRANS64.RED.A1T0 RZ, [UR4], RZ ;  /* 0x000000ffffff79a7 */ /* 0x000fe20008100404 */
[C---:B------:R-:W-:Y:S01]  /*7520*/  FFMA R4, R26.reuse, R20, R4 ;  /* 0x000000141a047223 */ /* 0x040fe20000000004 */
[C---:B------:R-:W-:Y:S01]  /*7530*/  FFMA R5, R26.reuse, R21, R5 ;  /* 0x000000151a057223 */ /* 0x040fe20000000005 */
[----:B------:R-:W-:Y:S01]  /*7540*/  FFMA R6, R26, R25, R6 ;  /* 0x000000191a067223 */ /* 0x000fe20000000006 */
[C---:B------:R-:W-:Y:S01]  /*7550*/  FMUL R7, R24.reuse, R7 ;  /* 0x0000000718077220 */ /* 0x040fe20000400000 */
[C---:B------:R-:W-:Y:S01]  /*7560*/  FMUL R8, R24.reuse, R8 ;  /* 0x0000000818087220 */ /* 0x040fe20000400000 */
[----:B------:R-:W-:Y:S01]  /*7570*/  FMUL R9, R24, R9 ;  /* 0x0000000918097220 */ /* 0x000fe20000400000 */
[----:B------:R-:W-:Y:S01]  /*7580*/  F2FP.BF16.F32.PACK_AB R4, R5, R4 ;  /* 0x000000040504723e */ /* 0x000fe200000010ff */
[C---:B------:R-:W-:Y:S01]  /*7590*/  FFMA R7, R26.reuse, R27, R7 ;  /* 0x0000001b1a077223 */ /* 0x040fe20000000007 */
[C---:B------:R-:W-:Y:S01]  /*75a0*/  FFMA R8, R26.reuse, R28, R8 ;  /* 0x0000001c1a087223 */ /* 0x040fe20000000008 */
[----:B------:R-:W-:Y:S01]  /*75b0*/  FFMA R9, R26, R29, R9 ;  /* 0x0000001d1a097223 */ /* 0x000fe20000000009 */
[C---:B------:R-:W-:Y:S01]  /*75c0*/  FMUL R10, R24.reuse, R10 ;  /* 0x0000000a180a7220 */ /* 0x040fe20000400000 */
[C---:B------:R-:W-:Y:S01]  /*75d0*/  FMUL R11, R24.reuse, R11 ;  /* 0x0000000b180b7220 */ /* 0x040fe20000400000 */
[----:B------:R-:W-:Y:S01]  /*75e0*/  F2FP.BF16.F32.PACK_AB R5, R7, R6 ;  /* 0x000000060705723e */ /* 0x000fe200000010ff */
[C---:B------:R-:W-:Y:S01]  /*75f0*/  FMUL R0, R24.reuse, R12 ;  /* 0x0000000c18007220 */ /* 0x040fe20000400000 */
[----:B------:R-:W-:Y:S01]  /*7600*/  FMUL R2, R24, R13 ;  /* 0x0000000d18027220 */ /* 0x000fe20000400000 */
[----:B------:R-:W-:Y:S01]  /*7610*/  FFMA R10, R26, R30, R10 ;  /* 0x0000001e1a0a7223 */ /* 0x000fe2000000000a */
[----:B------:R-:W-:Y:S01]  /*7620*/  FMUL R3, R24, R14 ;  /* 0x0000000e18037220 */ /* 0x000fe20000400000 */
[----:B------:R-:W-:Y:S01]  /*7630*/  F2FP.BF16.F32.PACK_AB R6, R9, R8 ;  /* 0x000000080906723e */ /* 0x000fe200000010ff */
[----:B------:R-:W-:Y:S01]  /*7640*/  FFMA R11, R26, R31, R11 ;  /* 0x0000001f1a0b7223 */ /* 0x000fe2000000000b */
[C---:B------:R-:W-:Y:S01]  /*7650*/  FMUL R15, R24.reuse, R15 ;  /* 0x0000000f180f7220 */ /* 0x040fe20000400000 */
[----:B------:R-:W-:Y:S01]  /*7660*/  FMUL R12, R24, R16 ;  /* 0x00000010180c7220 */ /* 0x000fe20000400000 */
[----:B------:R-:W-:Y:S01]  /*7670*/  FFMA R0, R26, R32, R0 ;  /* 0x000000201a007223 */ /* 0x000fe20000000000 */
[----:B------:R-:W-:Y:S01]  /*7680*/  MOV R8, UR45 ;  /* 0x0000002d00087c02 */ /* 0x000fe20008000f00 */
[----:B------:R-:W-:Y:S01]  /*7690*/  FMUL R13, R24, R17 ;  /* 0x00000011180d7220 */ /* 0x000fe20000400000 */
[----:B------:R-:W-:Y:S01]  /*76a0*/  FFMA R2, R26, R33, R2 ;  /* 0x000000211a027223 */ /* 0x000fe20000000002 */
[----:B------:R-:W-:Y:S01]  /*76b0*/  FMUL R14, R24, R18 ;  /* 0x00000012180e7220 */ /* 0x000fe20000400000 */
[C---:B------:R-:W-:Y:S01]  /*76c0*/  FFMA R3, R26.reuse, R34, R3 ;  /* 0x000000221a037223 */ /* 0x040fe20000000003 */
[----:B------:R-:W-:Y:S01]  /*76d0*/  FFMA R15, R26, R35, R15 ;  /* 0x000000231a0f7223 */ /* 0x000fe2000000000f */
[----:B------:R-:W-:Y:S01]  /*76e0*/  FMUL R19, R24, R19 ;  /* 0x0000001318137220 */ /* 0x000fe20000400000 */
[----:B------:R-:W-:Y:S01]  /*76f0*/  FFMA R12, R26, R36, R12 ;  /* 0x000000241a0c7223 */ /* 0x000fe2000000000c */
[----:B------:R-:W-:Y:S01]  /*7700*/  LEA R8, R8, R44, 0xb ;  /* 0x0000002c08087211 */ /* 0x000fe200078e58ff */
        /* <DEDUP_REMOVED lines=21> */
[----:B------:R-:W-:Y:S02]  /*7860*/  ULEA UR5, UR45, UR44, 0xc ;  /* 0x0000002c2d057291 */ /* 0x000fe4000f8e60ff */
[----:B------:R-:W-:Y:S02]  /*7870*/  UIADD3 UR9, UPT, UPT, UR49, 0x20, URZ ;  /* 0x0000002031097890 */ /* 0x000fe4000fffe0ff */
[----:B------:R-:W-:Y:S01]  /*7880*/  UIADD3 UR8, UPT, UPT, UR5, 0x200, URZ ;  /* 0x0000020005087890 */ /* 0x000fe2000fffe0ff */
[----:B------:R-:W-:Y:S01]  /*7890*/  UMOV UR10, UR50 ;  /* 0x00000032000a7c82 */ /* 0x000fe20008000000 */
[----:B------:R-:W-:Y:S01]  /*78a0*/  UMOV UR11, UR36 ;  /* 0x00000024000b7c82 */ /* 0x000fe20008000000 */
[----:B--2---:R-:W-:Y:S04]  /*78b0*/  UIADD3 UR4, UP0, UPT, UR6, 0x680, URZ ;  /* 0x0000068006047890 */ /* 0x004fe8000ff1e0ff */
[----:B------:R-:W-:Y:S09]  /*78c0*/  UIADD3.X UR5, UPT, UPT, URZ, UR7, URZ, UP0, !UPT ;  /* 0x00000007ff057290 */ /* 0x000ff200087fe4ff */
[----:B------:R2:W-:Y:S02]  /*78d0*/  UTMASTG.3D [UR8], [UR4] ;  /* 0x00000008040073b5 */ /* 0x0005e40008010000 */
[----:B--2---:R0:W-:Y:S02]  /*78e0*/  UTMACMDFLUSH ;  /* 0x00000000000079b7 */ /* 0x0041e40000000000 */
.L_x_123:
[----:B------:R-:W-:Y:S05]  /*78f0*/  BSYNC.RECONVERGENT B0 ;  /* 0x0000000000007941 */ /* 0x000fea0003800200 */
.L_x_122:
[----:B------:R-:W-:Y:S01]  /*7900*/  UIADD3 UR4, UPT, UPT, UR45, 0x1, URZ ;  /* 0x000000012d047890 */ /* 0x000fe2000fffe0ff */
[----:B------:R-:W-:Y:S03]  /*7910*/  BSSY.RECONVERGENT B0, `(.L_x_124) ;  /* 0x0000008000007945 */ /* 0x000fe60003800200 */
[----:B------:R-:W-:Y:S04]  /*7920*/  UISETP.NE.AND UP0, UPT, UR4, 0x3, UPT ;  /* 0x000000030400788c */ /* 0x000fe8000bf05270 */
[----:B------:R-:W-:Y:S02]  /*7930*/  UISETP.EQ.XOR UP1, UPT, UR47, 0x3, !UP0 ;  /* 0x000000032f00788c */ /* 0x000fe4000c722a70 */
[----:B------:R-:W-:Y:S02]  /*7940*/  USEL UR46, UR4, URZ, UP0 ;  /* 0x000000ff042e7287 */ /* 0x000fe40008000000 */
[----:B------:R-:W-:Y:S04]  /*7950*/  USEL UR5, URZ, 0x1, !UP1 ;  /* 0x00000001ff057887 */ /* 0x000fe8000c800000 */
[----:B------:R-:W-:Y:S01]  /*7960*/  ULOP3.LUT UR55, UR55, UR5, URZ, 0x3c, !UPT ;  /* 0x0000000537377292 */ /* 0x000fe2000f8e3cff */
[----:B------:R-:W-:Y:S11]  /*7970*/  @P0 BRA `(.L_x_125) ;  /* 0x0000000000040947 */ /* 0x000ff60003800000 */
[----:B------:R-:W-:Y:S04]  /*7980*/  DEPBAR.LE SB0, 0x1 ;  /* 0x000080400000791a */ /* 0x000fe80000000000 */
.L_x_125:
[----:B------:R-:W-:Y:S05]  /*7990*/  BSYNC.RECONVERGENT B0 ;  /* 0x0000000000007941 */ /* 0x000fea0003800200 */
.L_x_124:
[----:B------:R-:W-:Y:S01]  /*79a0*/  BAR.SYNC.DEFER_BLOCKING 0x1, 0x80 ;  /* 0x0042000000007b1d */ /* 0x000fe20000010000 */
[----:B------:R-:W-:Y:S01]  /*79b0*/  UISETP.NE.AND UP0, UPT, UR53, -0x2, UPT ;  /* 0xfffffffe3500788c */ /* 0x000fe2000bf05270 */
[----:B------:R-:W-:Y:S08]  /*79c0*/  IADD3 R22, PT, PT, R22, 0x1, RZ ;  /* 0x0000000116167810 */ /* 0x000ff00007ffe0ff */
[----:B------:R-:W-:Y:S05]  /*79d0*/  BRA.U !UP0, `(.L_x_126) ;  /* 0x0000000108287547 */ /* 0x000fea000b800000 */
[----:B------:R-:W-:Y:S01]  /*79e0*/  ISETP.NE.AND P0, PT, R61, RZ, PT ;  /* 0x000000ff3d00720c */ /* 0x000fe20003f05270 */
[----:B------:R-:W-:Y:S01]  /*79f0*/  IMAD.U32 R2, RZ, RZ, UR52 ;  /* 0x00000034ff027e24 */ /* 0x000fe2000f8e00ff */
[----:B------:R-:W-:Y:S01]  /*7a00*/  UIADD3 UR4, UPT, UPT, UR52, 0x1, URZ ;  /* 0x0000000134047890 */ /* 0x000fe2000fffe0ff */
[----:B------:R-:W-:Y:S03]  /*7a10*/  IMAD.U32 R0, RZ, RZ, UR54 ;  /* 0x00000036ff007e24 */ /* 0x000fe6000f8e00ff */
[----:B------:R-:W-:Y:S04]  /*7a20*/  UISETP.NE.AND UP0, UPT, UR4, 0x3, UPT ;  /* 0x000000030400788c */ /* 0x000fe8000bf05270 */
[----:B------:R-:W-:Y:S03]  /*7a30*/  USEL UR52, UR4, URZ, UP0 ;  /* 0x000000ff04347287 */ /* 0x000fe60008000000 */
[----:B------:R-:W-:Y:S05]  /*7a40*/  @P0 LEA R2, R2, UR44, 0x3 ;  /* 0x0000002c02020c11 */ /* 0x000fea000f8e18ff */
[----:B------:R-:W-:Y:S05]  /*7a50*/  @P0 VIADD R2, R2, 0xe8 ;  /* 0x000000e802020836 */ /* 0x000fea0000000000 */
[----:B------:R-:W-:Y:S04]  /*7a60*/  @P0 PRMT R0, R0, 0x654, R2 ;  /* 0x0000065400000816 */ /* 0x000fe80000000002 */
[----:B------:R2:W-:Y:S03]  /*7a70*/  @P0 SYNCS.ARRIVE.TRANS64.RED.A1T0 RZ, [R0+URZ], RZ ;  /* 0x000000ff00ff09a7 */ /* 0x0005e600081004ff */
.L_x_126:
[----:B------:R-:W-:Y:S01]  /*7a80*/  R2UR UR6, R60 ;  /* 0x000000003c0672ca */ /* 0x000fe200000e0000 */
[----:B------:R-:W-:Y:S01]  /*7a90*/  UIADD3 UR53, UPT, UPT, UR53, 0x2, URZ ;  /* 0x0000000235357890 */ /* 0x000fe2000fffe0ff */
[----:B------:R-:W-:Y:S02]  /*7aa0*/  R2UR UR5, R47 ;  /* 0x000000002f0572ca */ /* 0x000fe400000e0000 */
[----:B------:R-:W-:Y:S02]  /*7ab0*/  R2UR UR4, R48 ;  /* 0x00000000300472ca */ /* 0x000fe400000e0000 */
[----:B------:R-:W-:Y:S02]  /*7ac0*/  R2UR UR36, R58 ;  /* 0x000000003a2472ca */ /* 0x000fe400000e0000 */
[----:B------:R-:W-:Y:S02]  /*7ad0*/  ISETP.NE.AND P0, PT, R51, 0x2, PT ;  /* 0x000000023300780c */ /* 0x000fe40003f05270 */
[----:B------:R-:W-:Y:S02]  /*7ae0*/  ISETP.NE.AND P1, PT, R22, 0x4, PT ;  /* 0x000000041600780c */ /* 0x000fe40003f25270 */
[----:B------:R-:W-:Y:S01]  /*7af0*/  SEL R2, RZ, 0x1, P0 ;  /* 0x00000001ff027807 */ /* 0x000fe20000000000 */
[----:B------:R-:W-:Y:S01]  /*7b00*/  UISETP.NE.AND UP0, UPT, UR6, URZ, UPT ;  /* 0x000000ff0600728c */ /* 0x000fe2000bf05270 */
[----:B--2---:R-:W-:Y:S01]  /*7b10*/  SEL R0, RZ, 0x1, P1 ;  /* 0x00000001ff007807 */ /* 0x004fe20000800000 */
[----:B------:R-:W-:Y:S01]  /*7b20*/  UIADD3 UR32, UPT, UPT, UR37, UR5, URZ ;  /* 0x0000000525207290 */ /* 0x000fe2000fffe0ff */
[----:B------:R-:W-:Y:S01]  /*7b30*/  LOP3.LUT R52, R52, R2, RZ, 0x3c, !PT ;  /* 0x0000000234347212 */ /* 0x000fe200078e3cff */
[----:B------:R-:W-:Y:S01]  /*7b40*/  UIADD3 UR29, UPT, UPT, UR38, UR4, URZ ;  /* 0x00000004261d7290 */ /* 0x000fe2000fffe0ff */
[----:B------:R-:W-:Y:S02]  /*7b50*/  LOP3.LUT R53, R53, R0, RZ, 0x3c, !PT ;  /* 0x0000000035357212 */ /* 0x000fe400078e3cff */
[----:B------:R-:W-:Y:S02]  /*7b60*/  SEL R51, R51, RZ, P0 ;  /* 0x000000ff33337207 */ /* 0x000fe40000000000 */
[----:B------:R-:W-:Y:S01]  /*7b70*/  SEL R22, R22, RZ, P1 ;  /* 0x000000ff16167207 */ /* 0x000fe20000800000 */
[----:B------:R-:W-:Y:S06]  /*7b80*/  BRA.U UP0, `(.L_x_127) ;  /* 0xffffffdd005c7547 */ /* 0x000fec000b83ffff */
[----:B------:R-:W-:-:S13]  /*7b90*/  R2UR UR4, R49 ;  /* 0x00000000310472ca */ /* 0x000fda00000e0000 */
[----:B------:R-:W-:-:S09]  /*7ba0*/  UISETP.NE.AND UP0, UPT, UR4, URZ, UPT ;  /* 0x000000ff0400728c */ /* 0x000fd2000bf05270 */
[----:B------:R-:W-:Y:S05]  /*7bb0*/  BRA.U !UP0, `(.L_x_128) ;  /* 0x0000000108487547 */ /* 0x000fea000b800000 */
[----:B------:R-:W2:Y:S02]  /*7bc0*/  LDCU.64 UR4, c[0x0][0x890] ;  /* 0x00011200ff0477ac */ /* 0x000ea40008000a00 */
[----:B--2---:R-:W-:-:S04]  /*7bd0*/  UISETP.NE.U32.AND UP0, UPT, UR4, URZ, UPT ;  /* 0x000000ff0400728c */ /* 0x004fc8000bf05070 */
[----:B------:R-:W-:-:S09]  /*7be0*/  UISETP.NE.AND.EX UP0, UPT, UR5, URZ, UPT, UP0 ;  /* 0x000000ff0500728c */ /* 0x000fd2000bf05300 */
[----:B------:R-:W-:Y:S05]  /*7bf0*/  BRA.U UP0, `(.L_x_129) ;  /* 0x00000001000c7547 */ /* 0x000fea000b800000 */
[----:B------:R-:W-:-:S13]  /*7c00*/  FSETP.NEU.AND P0, PT, R26, RZ, PT ;  /* 0x000000ff1a00720b */ /* 0x000fda0003f0d000 */
[----:B------:R-:W-:Y:S05]  /*7c10*/  @!P0 EXIT ;  /* 0x000000000000894d */ /* 0x000fea0003800000 */
[----:B------:R-:W-:Y:S05]  /*7c20*/  BRA `(.L_x_128) ;  /* 0x00000000002c7947 */ /* 0x000fea0003800000 */
.L_x_129:
[----:B------:R-:W-:Y:S01]  /*7c30*/  ISETP.NE.AND P0, PT, R50, RZ, PT ;  /* 0x000000ff3200720c */ /* 0x000fe20003f05270 */
[----:B------:R-:W-:-:S12]  /*7c40*/  BSSY.RECONVERGENT B0, `(.L_x_128) ;  /* 0x0000009000007945 */ /* 0x000fd80003800200 */
[----:B------:R-:W-:Y:S05]  /*7c50*/  @P0 BRA `(.L_x_130) ;  /* 0x0000000000140947 */ /* 0x000fea0003800000 */
[----:B------:R-:W2:Y:S02]  /*7c60*/  LDCU.64 UR4, c[0x0][0x888] ;  /* 0x00011100ff0477ac */ /* 0x000ea40008000a00 */
[----:B--2---:R-:W-:-:S04]  /*7c70*/  ISETP.NE.U32.AND P0, PT, RZ, UR4, PT ;  /* 0x00000004ff007c0c */ /* 0x004fc8000bf05070 */
[----:B------:R-:W-:-:S13]  /*7c80*/  ISETP.NE.AND.EX P0, PT, RZ, UR5, PT, P0 ;  /* 0x00000005ff007c0c */ /* 0x000fda000bf05300 */
[----:B------:R-:W-:Y:S05]  /*7c90*/  @!P0 EXIT ;  /* 0x000000000000894d */ /* 0x000fea0003800000 */
[----:B------:R-:W-:Y:S05]  /*7ca0*/  BRA `(.L_x_131) ;  /* 0x0000000000087947 */ /* 0x000fea0003800000 */
.L_x_130:
[----:B------:R-:W-:-:S13]  /*7cb0*/  FSETP.NEU.AND P0, PT, R26, RZ, PT ;  /* 0x000000ff1a00720b */ /* 0x000fda0003f0d000 */
[----:B------:R-:W-:Y:S05]  /*7cc0*/  @!P0 EXIT ;  /* 0x000000000000894d */ /* 0x000fea0003800000 */
.L_x_131:
[----:B------:R-:W-:Y:S05]  /*7cd0*/  BSYNC.RECONVERGENT B0 ;  /* 0x0000000000007941 */ /* 0x000fea0003800200 */
.L_x_128:
[----:B------:R-:W-:Y:S01]  /*7ce0*/  ULEA UR4, UR52, UR44, 0x3 ;  /* 0x0000002c34047291 */ /* 0x000fe2000f8e18ff */
[----:B------:R-:W-:-:S04]  /*7cf0*/  DEPBAR.LE SB0, 0x0 ;  /* 0x000080000000791a */ /* 0x000fc80000000000 */
[----:B------:R-:W-:-:S04]  /*7d00*/  UIADD3 UR4, UPT, UPT, UR4, 0xe8, URZ ;  /* 0x000000e804047890 */ /* 0x000fc8000fffe0ff */
[----:B------:R-:W-:-:S09]  /*7d10*/  UPRMT UR4, UR54, 0x654, UR4 ;  /* 0x0000065436047896 */ /* 0x000fd20008000004 */
[----:B------:R-:W-:Y:S01]  /*7d20*/  SYNCS.ARRIVE.TRANS64.RED.A1T0 RZ, [UR4], RZ ;  /* 0x000000ffffff79a7 */ /* 0x000fe20008100404 */
[----:B------:R-:W-:Y:S05]  /*7d30*/  EXIT ;  /* 0x000000000000794d */ /* 0x000fea0003800000 */
.L_x_25:
[----:B--2---:R2:W3:Y:S02]  /*7d40*/  SYNCS.PHASECHK.TRANS64.TRYWAIT P0, [R0+URZ+0x180], R2 ;  /* 0x00018002000075a7 */ /* 0x0044e400080011ff */
[----:B---3--:R-:W-:Y:S05]  /*7d50*/  @!P0 NANOSLEEP.SYNCS 0x989680 ;  /* 0x009896800000895d */ /* 0x008fea0003900000 */
[----:B------:R-:W3:Y:S02]  /*7d60*/  @!P0 SYNCS.PHASECHK.TRANS64 P0, [R0+URZ+0x180], R2 ;  /* 0x00018002000085a7 */ /* 0x000ee400080010ff */
[----:B---3--:R-:W-:Y:S05]  /*7d70*/  @!P0 BRA `(.L_x_25) ;  /* 0xfffffffc00f08947 */ /* 0x008fea000383ffff */
[----:B------:R-:W-:Y:S05]  /*7d80*/  BRA `(.L_x_132) ;  /* 0xffffff9c006c7947 */ /* 0x000fea000383ffff */
.L_x_28:
[----:B-1----:R-:W-:-:S07]  /*7d90*/  MOV R0, UR33 ;  /* 0x0000002100007c02 */ /* 0x002fce0008000f00 */
.L_x_133:
[----:B-1----:R1:W2:Y:S02]  /*7da0*/  SYNCS.PHASECHK.TRANS64.TRYWAIT P0, [R0+URZ+0x68], R3 ;  /* 0x00006803000075a7 */ /* 0x0022a400080011ff */
[----:B--2---:R-:W-:Y:S05]  /*7db0*/  @!P0 NANOSLEEP.SYNCS 0x989680 ;  /* 0x009896800000895d */ /* 0x004fea0003900000 */
[----:B------:R-:W2:Y:S02]  /*7dc0*/  @!P0 SYNCS.PHASECHK.TRANS64 P0, [R0+URZ+0x68], R3 ;  /* 0x00006803000085a7 */ /* 0x000ea400080010ff */
[----:B--2---:R-:W-:Y:S05]  /*7dd0*/  @!P0 BRA `(.L_x_133) ;  /* 0xfffffffc00f08947 */ /* 0x004fea000383ffff */
[----:B------:R-:W-:Y:S05]  /*7de0*/  BRA `(.L_x_27) ;  /* 0xffffff9c00b87947 */ /* 0x000fea000383ffff */
.L_x_35:
[----:B-1----:R-:W-:-:S07]  /*7df0*/  MOV R0, UR17 ;  /* 0x0000001100007c02 */ /* 0x002fce0008000f00 */
.L_x_134:
[----:B-1----:R1:W2:Y:S02]  /*7e00*/  SYNCS.PHASECHK.TRANS64.TRYWAIT P0, [R0+URZ+0x68], R3 ;  /* 0x00006803000075a7 */ /* 0x0022a400080011ff */
[----:B--2---:R-:W-:Y:S05]  /*7e10*/  @!P0 NANOSLEEP.SYNCS 0x989680 ;  /* 0x009896800000895d */ /* 0x004fea0003900000 */
[----:B------:R-:W2:Y:S02]  /*7e20*/  @!P0 SYNCS.PHASECHK.TRANS64 P0, [R0+URZ+0x68], R3 ;  /* 0x00006803000085a7 */ /* 0x000ea400080010ff */
[----:B--2---:R-:W-:Y:S05]  /*7e30*/  @!P0 BRA `(.L_x_134) ;  /* 0xfffffffc00f08947 */ /* 0x004fea000383ffff */
[----:B------:R-:W-:Y:S05]  /*7e40*/  BRA `(.L_x_34) ;  /* 0xffffffa000847947 */ /* 0x000fea000383ffff */
.L_x_40:
[----:B-1----:R1:W2:Y:S02]  /*7e50*/  SYNCS.PHASECHK.TRANS64.TRYWAIT P0, [R3+URZ+0x110], R0 ;  /* 0x00011000030075a7 */ /* 0x0022a400080011ff */
[----:B--2---:R-:W-:Y:S05]  /*7e60*/  @!P0 NANOSLEEP.SYNCS 0x989680 ;  /* 0x009896800000895d */ /* 0x004fea0003900000 */
[----:B------:R-:W2:Y:S02]  /*7e70*/  @!P0 SYNCS.PHASECHK.TRANS64 P0, [R3+URZ+0x110], R0 ;  /* 0x00011000030085a7 */ /* 0x000ea400080010ff */
[----:B--2---:R-:W-:Y:S05]  /*7e80*/  @!P0 BRA `(.L_x_40) ;  /* 0xfffffffc00f08947 */ /* 0x004fea000383ffff */
[----:B------:R-:W-:Y:S05]  /*7e90*/  BRA `(.L_x_135) ;  /* 0xffffffa400387947 */ /* 0x000fea000383ffff */
.L_x_44:
[----:B------:R-:W-:-:S07]  /*7ea0*/  MOV R0, UR4 ;  /* 0x0000000400007c02 */ /* 0x000fce0008000f00 */
.L_x_136:
[----:B-1----:R1:W2:Y:S02]  /*7eb0*/  SYNCS.PHASECHK.TRANS64.TRYWAIT P0, [R0+URZ], R2 ;  /* 0x00000002000075a7 */ /* 0x0022a400080011ff */
[----:B--2---:R-:W-:Y:S05]  /*7ec0*/  @!P0 NANOSLEEP.SYNCS 0x989680 ;  /* 0x009896800000895d */ /* 0x004fea0003900000 */
[----:B------:R-:W2:Y:S02]  /*7ed0*/  @!P0 SYNCS.PHASECHK.TRANS64 P0, [R0+URZ], R2 ;  /* 0x00000002000085a7 */ /* 0x000ea400080010ff */
[----:B--2---:R-:W-:Y:S05]  /*7ee0*/  @!P0 BRA `(.L_x_136) ;  /* 0xfffffffc00f08947 */ /* 0x004fea000383ffff */
[----:B------:R-:W-:Y:S05]  /*7ef0*/  BRA `(.L_x_137) ;  /* 0xffffffa800e47947 */ /* 0x000fea000383ffff */
.L_x_45:
[----:B------:R-:W-:-:S07]  /*7f00*/  MOV R0, UR5 ;  /* 0x0000000500007c02 */ /* 0x000fce0008000f00 */
.L_x_138:
[----:B-1----:R1:W2:Y:S02]  /*7f10*/  SYNCS.PHASECHK.TRANS64.TRYWAIT P0, [R0+URZ], R3 ;  /* 0x00000003000075a7 */ /* 0x0022a400080011ff */
[----:B--2---:R-:W-:Y:S05]  /*7f20*/  @!P0 NANOSLEEP.SYNCS 0x989680 ;  /* 0x009896800000895d */ /* 0x004fea0003900000 */
[----:B------:R-:W2:Y:S02]  /*7f30*/  @!P0 SYNCS.PHASECHK.TRANS64 P0, [R0+URZ], R3 ;  /* 0x00000003000085a7 */ /* 0x000ea400080010ff */
[----:B--2---:R-:W-:Y:S05]  /*7f40*/  @!P0 BRA `(.L_x_138) ;  /* 0xfffffffc00f08947 */ /* 0x004fea000383ffff */
[----:B------:R-:W-:Y:S05]  /*7f50*/  BRA `(.L_x_139) ;  /* 0xffffffa800f07947 */ /* 0x000fea000383ffff */
.L_x_46:
[----:B------:R-:W-:-:S07]  /*7f60*/  MOV R0, UR5 ;  /* 0x0000000500007c02 */ /* 0x000fce0008000f00 */
.L_x_140:
[----:B-1----:R1:W2:Y:S02]  /*7f70*/  SYNCS.PHASECHK.TRANS64.TRYWAIT P0, [R0+URZ], R3 ;  /* 0x00000003000075a7 */ /* 0x0022a400080011ff */
[----:B--2---:R-:W-:Y:S05]  /*7f80*/  @!P0 NANOSLEEP.SYNCS 0x989680 ;  /* 0x009896800000895d */ /* 0x004fea0003900000 */
[----:B------:R-:W2:Y:S02]  /*7f90*/  @!P0 SYNCS.PHASECHK.TRANS64 P0, [R0+URZ], R3 ;  /* 0x00000003000085a7 */ /* 0x000ea400080010ff */
[----:B--2---:R-:W-:Y:S05]  /*7fa0*/  @!P0 BRA `(.L_x_140) ;  /* 0xfffffffc00f08947 */ /* 0x004fea000383ffff */
[----:B------:R-:W-:Y:S05]  /*7fb0*/  BRA `(.L_x_141) ;  /* 0xffffffa800fc7947 */ /* 0x000fea000383ffff */
.L_x_47:
[----:B------:R-:W-:-:S07]  /*7fc0*/  MOV R0, UR5 ;  /* 0x0000000500007c02 */ /* 0x000fce0008000f00 */
.L_x_142:
[----:B-1----:R1:W2:Y:S02]  /*7fd0*/  SYNCS.PHASECHK.TRANS64.TRYWAIT P0, [R0+URZ], R3 ;  /* 0x00000003000075a7 */ /* 0x0022a400080011ff */
[----:B--2---:R-:W-:Y:S05]  /*7fe0*/  @!P0 NANOSLEEP.SYNCS 0x989680 ;  /* 0x009896800000895d */ /* 0x004fea0003900000 */
[----:B------:R-:W2:Y:S02]  /*7ff0*/  @!P0 SYNCS.PHASECHK.TRANS64 P0, [R0+URZ], R3 ;  /* 0x00000003000085a7 */ /* 0x000ea400080010ff */
[----:B--2---:R-:W-:Y:S05]  /*8000*/  @!P0 BRA `(.L_x_142) ;  /* 0xfffffffc00f08947 */ /* 0x004fea000383ffff */
[----:B------:R-:W-:Y:S05]  /*8010*/  BRA `(.L_x_143) ;  /* 0xffffffac00087947 */ /* 0x000fea000383ffff */
.L_x_48:
[----:B------:R-:W-:-:S07]  /*8020*/  MOV R0, UR5 ;  /* 0x0000000500007c02 */ /* 0x000fce0008000f00 */
.L_x_144:
[----:B-1----:R1:W2:Y:S02]  /*8030*/  SYNCS.PHASECHK.TRANS64.TRYWAIT P0, [R0+URZ], R3 ;  /* 0x00000003000075a7 */ /* 0x0022a400080011ff */
[----:B--2---:R-:W-:Y:S05]  /*8040*/  @!P0 NANOSLEEP.SYNCS 0x989680 ;  /* 0x009896800000895d */ /* 0x004fea0003900000 */
[----:B------:R-:W2:Y:S02]  /*8050*/  @!P0 SYNCS.PHASECHK.TRANS64 P0, [R0+URZ], R3 ;  /* 0x00000003000085a7 */ /* 0x000ea400080010ff */
[----:B--2---:R-:W-:Y:S05]  /*8060*/  @!P0 BRA `(.L_x_144) ;  /* 0xfffffffc00f08947 */ /* 0x004fea000383ffff */
[----:B------:R-:W-:Y:S05]  /*8070*/  BRA `(.L_x_145) ;  /* 0xffffffac00147947 */ /* 0x000fea000383ffff */
.L_x_49:
[----:B------:R-:W-:-:S07]  /*8080*/  MOV R0, UR5 ;  /* 0x0000000500007c02 */ /* 0x000fce0008000f00 */
.L_x_146:
[----:B-1----:R1:W2:Y:S02]  /*8090*/  SYNCS.PHASECHK.TRANS64.TRYWAIT P0, [R0+URZ], R3 ;  /* 0x00000003000075a7 */ /* 0x0022a400080011ff */
[----:B--2---:R-:W-:Y:S05]  /*80a0*/  @!P0 NANOSLEEP.SYNCS 0x989680 ;  /* 0x009896800000895d */ /* 0x004fea0003900000 */
[----:B------:R-:W2:Y:S02]  /*80b0*/  @!P0 SYNCS.PHASECHK.TRANS64 P0, [R0+URZ], R3 ;  /* 0x00000003000085a7 */ /* 0x000ea400080010ff */
[----:B--2---:R-:W-:Y:S05]  /*80c0*/  @!P0 BRA `(.L_x_146) ;  /* 0xfffffffc00f08947 */ /* 0x004fea000383ffff */
[----:B------:R-:W-:Y:S05]  /*80d0*/  BRA `(.L_x_147) ;  /* 0xffffffac00207947 */ /* 0x000fea000383ffff */
.L_x_50:
[----:B------:R-:W-:-:S07]  /*80e0*/  MOV R0, UR5 ;  /* 0x0000000500007c02 */ /* 0x000fce0008000f00 */
.L_x_148:
[----:B-1----:R1:W2:Y:S02]  /*80f0*/  SYNCS.PHASECHK.TRANS64.TRYWAIT P0, [R0+URZ], R3 ;  /* 0x00000003000075a7 */ /* 0x0022a400080011ff */
[----:B--2---:R-:W-:Y:S05]  /*8100*/  @!P0 NANOSLEEP.SYNCS 0x989680 ;  /* 0x009896800000895d */ /* 0x004fea0003900000 */
[----:B------:R-:W2:Y:S02]  /*8110*/  @!P0 SYNCS.PHASECHK.TRANS64 P0, [R0+URZ], R3 ;  /* 0x00000003000085a7 */ /* 0x000ea400080010ff */
[----:B--2---:R-:W-:Y:S05]  /*8120*/  @!P0 BRA `(.L_x_148) ;  /* 0xfffffffc00f08947 */ /* 0x004fea000383ffff */
[----:B------:R-:W-:Y:S05]  /*8130*/  BRA `(.L_x_149) ;  /* 0xffffffac002c7947 */ /* 0x000fea000383ffff */
.L_x_51:
[----:B------:R-:W-:-:S07]  /*8140*/  MOV R0, UR5 ;  /* 0x0000000500007c02 */ /* 0x000fce0008000f00 */
.L_x_150:
[----:B-1----:R1:W2:Y:S02]  /*8150*/  SYNCS.PHASECHK.TRANS64.TRYWAIT P0, [R0+URZ], R3 ;  /* 0x00000003000075a7 */ /* 0x0022a400080011ff */
[----:B--2---:R-:W-:Y:S05]  /*8160*/  @!P0 NANOSLEEP.SYNCS 0x989680 ;  /* 0x009896800000895d */ /* 0x004fea0003900000 */
[----:B------:R-:W2:Y:S02]  /*8170*/  @!P0 SYNCS.PHASECHK.TRANS64 P0, [R0+URZ], R3 ;  /* 0x00000003000085a7 */ /* 0x000ea400080010ff */
[----:B--2---:R-:W-:Y:S05]  /*8180*/  @!P0 BRA `(.L_x_150) ;  /* 0xfffffffc00f08947 */ /* 0x004fea000383ffff */
[----:B------:R-:W-:Y:S05]  /*8190*/  BRA `(.L_x_151) ;  /* 0xffffffac00387947 */ /* 0x000fea000383ffff */
.L_x_52:
[----:B------:R-:W-:-:S07]  /*81a0*/  MOV R0, UR5 ;  /* 0x0000000500007c02 */ /* 0x000fce0008000f00 */
.L_x_152:
[----:B-1----:R1:W2:Y:S02]  /*81b0*/  SYNCS.PHASECHK.TRANS64.TRYWAIT P0, [R0+URZ], R3 ;  /* 0x00000003000075a7 */ /* 0x0022a400080011ff */
[----:B--2---:R-:W-:Y:S05]  /*81c0*/  @!P0 NANOSLEEP.SYNCS 0x989680 ;  /* 0x009896800000895d */ /* 0x004fea0003900000 */
[----:B------:R-:W2:Y:S02]  /*81d0*/  @!P0 SYNCS.PHASECHK.TRANS64 P0, [R0+URZ], R3 ;  /* 0x00000003000085a7 */ /* 0x000ea400080010ff */
[----:B--2---:R-:W-:Y:S05]  /*81e0*/  @!P0 BRA `(.L_x_152) ;  /* 0xfffffffc00f08947 */ /* 0x004fea000383ffff */
[----:B------:R-:W-:Y:S05]  /*81f0*/  BRA `(.L_x_153) ;  /* 0xffffffac00447947 */ /* 0x000fea000383ffff */
.L_x_53:
[----:B------:R-:W-:-:S07]  /*8200*/  MOV R0, UR5 ;  /* 0x0000000500007c02 */ /* 0x000fce0008000f00 */
.L_x_154:
[----:B-1----:R1:W2:Y:S02]  /*8210*/  SYNCS.PHASECHK.TRANS64.TRYWAIT P0, [R0+URZ], R3 ;  /* 0x00000003000075a7 */ /* 0x0022a400080011ff */
[----:B--2---:R-:W-:Y:S05]  /*8220*/  @!P0 NANOSLEEP.SYNCS 0x989680 ;  /* 0x009896800000895d */ /* 0x004fea0003900000 */
[----:B------:R-:W2:Y:S02]  /*8230*/  @!P0 SYNCS.PHASECHK.TRANS64 P0, [R0+URZ], R3 ;  /* 0x00000003000085a7 */ /* 0x000ea400080010ff */
[----:B--2---:R-:W-:Y:S05]  /*8240*/  @!P0 BRA `(.L_x_154) ;  /* 0xfffffffc00f08947 */ /* 0x004fea000383ffff */
[----:B------:R-:W-:Y:S05]  /*8250*/  BRA `(.L_x_155) ;  /* 0xffffffac00507947 */ /* 0x000fea000383ffff */
.L_x_54:
[----:B------:R-:W-:-:S07]  /*8260*/  MOV R0, UR5 ;  /* 0x0000000500007c02 */ /* 0x000fce0008000f00 */
.L_x_156:
[----:B-1----:R1:W2:Y:S02]  /*8270*/  SYNCS.PHASECHK.TRANS64.TRYWAIT P0, [R0+URZ], R3 ;  /* 0x00000003000075a7 */ /* 0x0022a400080011ff */
[----:B--2---:R-:W-:Y:S05]  /*8280*/  @!P0 NANOSLEEP.SYNCS 0x989680 ;  /* 0x009896800000895d */ /* 0x004fea0003900000 */
[----:B------:R-:W2:Y:S02]  /*8290*/  @!P0 SYNCS.PHASECHK.TRANS64 P0, [R0+URZ], R3 ;  /* 0x00000003000085a7 */ /* 0x000ea400080010ff */
[----:B--2---:R-:W-:Y:S05]  /*82a0*/  @!P0 BRA `(.L_x_156) ;  /* 0xfffffffc00f08947 */ /* 0x004fea000383ffff */
[----:B------:R-:W-:Y:S05]  /*82b0*/  BRA `(.L_x_157) ;  /* 0xffffffac005c7947 */ /* 0x000fea000383ffff */
.L_x_55:
[----:B------:R-:W-:-:S07]  /*82c0*/  MOV R0, UR5 ;  /* 0x0000000500007c02 */ /* 0x000fce0008000f00 */
.L_x_158:
[----:B-1----:R1:W2:Y:S02]  /*82d0*/  SYNCS.PHASECHK.TRANS64.TRYWAIT P0, [R0+URZ], R3 ;  /* 0x00000003000075a7 */ /* 0x0022a400080011ff */
[----:B--2---:R-:W-:Y:S05]  /*82e0*/  @!P0 NANOSLEEP.SYNCS 0x989680 ;  /* 0x009896800000895d */ /* 0x004fea0003900000 */
[----:B------:R-:W2:Y:S02]  /*82f0*/  @!P0 SYNCS.PHASECHK.TRANS64 P0, [R0+URZ], R3 ;  /* 0x00000003000085a7 */ /* 0x000ea400080010ff */
[----:B--2---:R-:W-:Y:S05]  /*8300*/  @!P0 BRA `(.L_x_158) ;  /* 0xfffffffc00f08947 */ /* 0x004fea000383ffff */
[----:B------:R-:W-:Y:S05]  /*8310*/  BRA `(.L_x_159) ;  /* 0xffffffac00687947 */ /* 0x000fea000383ffff */
.L_x_58:
[----:B--2---:R2:W3:Y:S02]  /*8320*/  SYNCS.PHASECHK.TRANS64.TRYWAIT P0, [R2+URZ+0x170], R4 ;  /* 0x00017004020075a7 */ /* 0x0044e400080011ff */
[----:B---3--:R-:W-:Y:S05]  /*8330*/  @!P0 NANOSLEEP.SYNCS 0x989680 ;  /* 0x009896800000895d */ /* 0x008fea0003900000 */
[----:B------:R-:W3:Y:S02]  /*8340*/  @!P0 SYNCS.PHASECHK.TRANS64 P0, [R2+URZ+0x170], R4 ;  /* 0x00017004020085a7 */ /* 0x000ee400080010ff */
[----:B---3--:R-:W-:Y:S05]  /*8350*/  @!P0 BRA `(.L_x_58) ;  /* 0xfffffffc00f08947 */ /* 0x008fea000383ffff */
[----:B------:R-:W-:Y:S05]  /*8360*/  BRA `(.L_x_160) ;  /* 0xffffffac00c47947 */ /* 0x000fea000383ffff */
.L_x_59:
[----:B------:R-:W-:-:S07]  /*8370*/  MOV R2, UR4 ;  /* 0x0000000400027c02 */ /* 0x000fce0008000f00 */
.L_x_161:
[----:B--2---:R2:W3:Y:S02]  /*8380*/  SYNCS.PHASECHK.TRANS64.TRYWAIT P0, [R2+URZ+0x120], R5 ;  /* 0x00012005020075a7 */ /* 0x0044e400080011ff */
[----:B---3--:R-:W-:Y:S05]  /*8390*/  @!P0 NANOSLEEP.SYNCS 0x989680 ;  /* 0x009896800000895d */ /* 0x008fea0003900000 */
[----:B------:R-:W3:Y:S02]  /*83a0*/  @!P0 SYNCS.PHASECHK.TRANS64 P0, [R2+URZ+0x120], R5 ;  /* 0x00012005020085a7 */ /* 0x000ee400080010ff */
[----:B---3--:R-:W-:Y:S05]  /*83b0*/  @!P0 BRA `(.L_x_161) ;  /* 0xfffffffc00f08947 */ /* 0x008fea000383ffff */
[----:B------:R-:W-:Y:S05]  /*83c0*/  BRA `(.L_x_162) ;  /* 0xffffffac00d47947 */ /* 0x000fea000383ffff */
.L_x_60:
[----:B--2---:R2:W3:Y:S02]  /*83d0*/  SYNCS.PHASECHK.TRANS64.TRYWAIT P1, [R2+URZ+0x110], R4 ;  /* 0x00011004020075a7 */ /* 0x0044e400080211ff */
[----:B---3--:R-:W-:Y:S05]  /*83e0*/  @!P1 NANOSLEEP.SYNCS 0x989680 ;  /* 0x009896800000995d */ /* 0x008fea0003900000 */
[----:B------:R-:W3:Y:S02]  /*83f0*/  @!P1 SYNCS.PHASECHK.TRANS64 P1, [R2+URZ+0x110], R4 ;  /* 0x00011004020095a7 */ /* 0x000ee400080210ff */
[----:B---3--:R-:W-:Y:S05]  /*8400*/  @!P1 BRA `(.L_x_60) ;  /* 0xfffffffc00f09947 */ /* 0x008fea000383ffff */
[----:B------:R-:W-:Y:S05]  /*8410*/  BRA `(.L_x_163) ;  /* 0xffffffb000047947 */ /* 0x000fea000383ffff */
.L_x_63:
[----:B------:R-:W-:-:S07]  /*8420*/  MOV R0, UR4 ;  /* 0x0000000400007c02 */ /* 0x000fce0008000f00 */
.L_x_164:
[----:B--2---:R2:W3:Y:S02]  /*8430*/  SYNCS.PHASECHK.TRANS64.TRYWAIT P0, [R0+URZ+0x120], R2 ;  /* 0x00012002000075a7 */ /* 0x0044e400080011ff */
[----:B---3--:R-:W-:Y:S05]  /*8440*/  @!P0 NANOSLEEP.SYNCS 0x989680 ;  /* 0x009896800000895d */ /* 0x008fea0003900000 */
[----:B------:R-:W3:Y:S02]  /*8450*/  @!P0 SYNCS.PHASECHK.TRANS64 P0, [R0+URZ+0x120], R2 ;  /* 0x00012002000085a7 */ /* 0x000ee400080010ff */
[----:B---3--:R-:W-:Y:S05]  /*8460*/  @!P0 BRA `(.L_x_164) ;  /* 0xfffffffc00f08947 */ /* 0x008fea000383ffff */
[----:B------:R-:W-:Y:S05]  /*8470*/  BRA `(.L_x_62) ;  /* 0xffffffb000587947 */ /* 0x000fea000383ffff */
.L_x_70:
[----:B-1----:R1:W2:Y:S02]  /*8480*/  SYNCS.PHASECHK.TRANS64.TRYWAIT P1, [R0+URZ+0x110], R2 ;  /* 0x00011002000075a7 */ /* 0x0022a400080211ff */
[----:B--2---:R-:W-:Y:S05]  /*8490*/  @!P1 NANOSLEEP.SYNCS 0x989680 ;  /* 0x009896800000995d */ /* 0x004fea0003900000 */
[----:B------:R-:W2:Y:S02]  /*84a0*/  @!P1 SYNCS.PHASECHK.TRANS64 P1, [R0+URZ+0x110], R2 ;  /* 0x00011002000095a7 */ /* 0x000ea400080210ff */
[----:B--2---:R-:W-:Y:S05]  /*84b0*/  @!P1 BRA `(.L_x_70) ;  /* 0xfffffffc00f09947 */ /* 0x004fea000383ffff */
[----:B------:R-:W-:Y:S05]  /*84c0*/  BRA `(.L_x_165) ;  /* 0xffffffb400cc7947 */ /* 0x000fea000383ffff */
.L_x_71:
[----:B------:R-:W-:-:S07]  /*84d0*/  MOV R2, UR31 ;  /* 0x0000001f00027c02 */ /* 0x000fce0008000f00 */
.L_x_166:
[----:B-1----:R1:W2:Y:S02]  /*84e0*/  SYNCS.PHASECHK.TRANS64.TRYWAIT P0, [R2+URZ+0x150], R0 ;  /* 0x00015000020075a7 */ /* 0x0022a400080011ff */
[----:B--2---:R-:W-:Y:S05]  /*84f0*/  @!P0 NANOSLEEP.SYNCS 0x989680 ;  /* 0x009896800000895d */ /* 0x004fea0003900000 */
[----:B------:R-:W2:Y:S02]  /*8500*/  @!P0 SYNCS.PHASECHK.TRANS64 P0, [R2+URZ+0x150], R0 ;  /* 0x00015000020085a7 */ /* 0x000ea400080010ff */
[----:B--2---:R-:W-:Y:S05]  /*8510*/  @!P0 BRA `(.L_x_166) ;  /* 0xfffffffc00f08947 */ /* 0x004fea000383ffff */
[----:B------:R-:W-:Y:S05]  /*8520*/  BRA `(.L_x_167) ;  /* 0xffffffb8001c7947 */ /* 0x000fea000383ffff */
.L_x_74:
[----:B------:R-:W-:Y:S07]  /*8530*/  MOV R0, UR5 ;  /* 0x0000000500007c02 */ /* 0x000fee0008000f00 */
.L_x_168:
[----:B-1----:R1:W2:Y:S02]  /*8540*/  SYNCS.PHASECHK.TRANS64.TRYWAIT P0, [R0+URZ], R2 ;  /* 0x00000002000075a7 */ /* 0x0022a400080011ff */
[----:B--2---:R-:W-:Y:S05]  /*8550*/  @!P0 NANOSLEEP.SYNCS 0x989680 ;  /* 0x009896800000895d */ /* 0x004fea0003900000 */
[----:B------:R-:W2:Y:S02]  /*8560*/  @!P0 SYNCS.PHASECHK.TRANS64 P0, [R0+URZ], R2 ;  /* 0x00000002000085a7 */ /* 0x000ea400080010ff */
[----:B--2---:R-:W-:Y:S05]  /*8570*/  @!P0 BRA `(.L_x_168) ;  /* 0xfffffffc00f08947 */ /* 0x004fea000383ffff */
[----:B------:R-:W-:Y:S05]  /*8580*/  BRA `(.L_x_73) ;  /* 0xffffffb800387947 */ /* 0x000fea000383ffff */
.L_x_77:
[----:B------:R-:W-:-:S07]  /*8590*/  MOV R0, UR4 ;  /* 0x0000000400007c02 */ /* 0x000fce0008000f00 */
.L_x_169:
[----:B--2---:R2:W4:Y:S02]  /*85a0*/  SYNCS.PHASECHK.TRANS64.TRYWAIT P0, [R0+URZ], R2 ;  /* 0x00000002000075a7 */ /* 0x00452400080011ff */
[----:B----4-:R-:W-:Y:S05]  /*85b0*/  @!P0 NANOSLEEP.SYNCS 0x989680 ;  /* 0x009896800000895d */ /* 0x010fea0003900000 */
[----:B------:R-:W4:Y:S02]  /*85c0*/  @!P0 SYNCS.PHASECHK.TRANS64 P0, [R0+URZ], R2 ;  /* 0x00000002000085a7 */ /* 0x000f2400080010ff */
[----:B----4-:R-:W-:Y:S05]  /*85d0*/  @!P0 BRA `(.L_x_169) ;  /* 0xfffffffc00f08947 */ /* 0x010fea000383ffff */
[----:B------:R-:W-:Y:S05]  /*85e0*/  BRA `(.L_x_170) ;  /* 0xffffffbc00147947 */ /* 0x000fea000383ffff */
.L_x_78:
[----:B------:R-:W-:-:S07]  /*85f0*/  MOV R0, UR5 ;  /* 0x0000000500007c02 */ /* 0x000fce0008000f00 */
.L_x_171:
[----:B-1----:R1:W2:Y:S02]  /*8600*/  SYNCS.PHASECHK.TRANS64.TRYWAIT P0, [R0+URZ], R3 ;  /* 0x00000003000075a7 */ /* 0x0022a400080011ff */
[----:B--2---:R-:W-:Y:S05]  /*8610*/  @!P0 NANOSLEEP.SYNCS 0x989680 ;  /* 0x009896800000895d */ /* 0x004fea0003900000 */
[----:B------:R-:W2:Y:S02]  /*8620*/  @!P0 SYNCS.PHASECHK.TRANS64 P0, [R0+URZ], R3 ;  /* 0x00000003000085a7 */ /* 0x000ea400080010ff */
[----:B--2---:R-:W-:Y:S05]  /*8630*/  @!P0 BRA `(.L_x_171) ;  /* 0xfffffffc00f08947 */ /* 0x004fea000383ffff */
[----:B------:R-:W-:Y:S05]  /*8640*/  BRA `(.L_x_172) ;  /* 0xffffffbc00207947 */ /* 0x000fea000383ffff */
.L_x_79:
[----:B------:R-:W-:-:S07]  /*8650*/  MOV R0, UR5 ;  /* 0x0000000500007c02 */ /* 0x000fce0008000f00 */
.L_x_173:
[----:B-1----:R1:W2:Y:S02]  /*8660*/  SYNCS.PHASECHK.TRANS64.TRYWAIT P0, [R0+URZ], R3 ;  /* 0x00000003000075a7 */ /* 0x0022a400080011ff */
[----:B--2---:R-:W-:Y:S05]  /*8670*/  @!P0 NANOSLEEP.SYNCS 0x989680 ;  /* 0x009896800000895d */ /* 0x004fea0003900000 */
[----:B------:R-:W2:Y:S02]  /*8680*/  @!P0 SYNCS.PHASECHK.TRANS64 P0, [R0+URZ], R3 ;  /* 0x00000003000085a7 */ /* 0x000ea400080010ff */
[----:B--2---:R-:W-:Y:S05]  /*8690*/  @!P0 BRA `(.L_x_173) ;  /* 0xfffffffc00f08947 */ /* 0x004fea000383ffff */
[----:B------:R-:W-:Y:S05]  /*86a0*/  BRA `(.L_x_174) ;  /* 0xffffffbc002c7947 */ /* 0x000fea000383ffff */
.L_x_80:
[----:B-1----:R-:W-:-:S07]  /*86b0*/  MOV R0, UR4 ;  /* 0x0000000400007c02 */ /* 0x002fce0008000f00 */
.L_x_175:
[----:B-1----:R1:W2:Y:S02]  /*86c0*/  SYNCS.PHASECHK.TRANS64.TRYWAIT P0, [R0+URZ], R2 ;  /* 0x00000002000075a7 */ /* 0x0022a400080011ff */
[----:B--2---:R-:W-:Y:S05]  /*86d0*/  @!P0 NANOSLEEP.SYNCS 0x989680 ;  /* 0x009896800000895d */ /* 0x004fea0003900000 */
[----:B------:R-:W2:Y:S02]  /*86e0*/  @!P0 SYNCS.PHASECHK.TRANS64 P0, [R0+URZ], R2 ;  /* 0x00000002000085a7 */ /* 0x000ea400080010ff */
[----:B--2---:R-:W-:Y:S05]  /*86f0*/  @!P0 BRA `(.L_x_175) ;  /* 0xfffffffc00f08947 */ /* 0x004fea000383ffff */
[----:B------:R-:W-:Y:S05]  /*8700*/  BRA `(.L_x_176) ;  /* 0xffffffbc00387947 */ /* 0x000fea000383ffff */
.L_x_85:
[----:B---3--:R3:W4:Y:S02]  /*8710*/  SYNCS.PHASECHK.TRANS64.TRYWAIT P0, [R12+URZ+0x110], R0 ;  /* 0x000110000c0075a7 */ /* 0x00872400080011ff */
[----:B----4-:R-:W-:Y:S05]  /*8720*/  @!P0 NANOSLEEP.SYNCS 0x989680 ;  /* 0x009896800000895d */ /* 0x010fea0003900000 */
[----:B------:R-:W4:Y:S02]  /*8730*/  @!P0 SYNCS.PHASECHK.TRANS64 P0, [R12+URZ+0x110], R0 ;  /* 0x000110000c0085a7 */ /* 0x000f2400080010ff */
[----:B----4-:R-:W-:Y:S05]  /*8740*/  @!P0 BRA `(.L_x_85) ;  /* 0xfffffffc00f08947 */ /* 0x010fea000383ffff */
[----:B------:R-:W-:Y:S05]  /*8750*/  BRA `(.L_x_177) ;  /* 0xffffffc000487947 */ /* 0x000fea000383ffff */
.L_x_88:
[----:B-1----:R-:W-:Y:S07]  /*8760*/  MOV R0, UR24 ;  /* 0x0000001800007c02 */ /* 0x002fee0008000f00 */
.L_x_178:
[----:B-1----:R1:W3:Y:S02]  /*8770*/  SYNCS.PHASECHK.TRANS64.TRYWAIT P2, [R0+URZ+0x108], R6 ;  /* 0x00010806000075a7 */ /* 0x0022e400080411ff */
[----:B---3--:R-:W-:Y:S05]  /*8780*/  @!P2 NANOSLEEP.SYNCS 0x989680 ;  /* 0x009896800000a95d */ /* 0x008fea0003900000 */
[----:B------:R-:W3:Y:S02]  /*8790*/  @!P2 SYNCS.PHASECHK.TRANS64 P2, [R0+URZ+0x108], R6 ;  /* 0x000108060000a5a7 */ /* 0x000ee400080410ff */
[----:B---3--:R-:W-:Y:S05]  /*87a0*/  @!P2 BRA `(.L_x_178) ;  /* 0xfffffffc00f0a947 */ /* 0x008fea000383ffff */
[----:B------:R-:W-:Y:S05]  /*87b0*/  BRA `(.L_x_87) ;  /* 0xffffffc400ac7947 */ /* 0x000fea000383ffff */
.L_x_91:
[----:B------:R-:W-:Y:S07]  /*87c0*/  MOV R0, UR4 ;  /* 0x0000000400007c02 */ /* 0x000fee0008000f00 */
.L_x_179:
[----:B-1----:R1:W3:Y:S02]  /*87d0*/  SYNCS.PHASECHK.TRANS64.TRYWAIT P0, [R0+URZ+0xe8], R9 ;  /* 0x0000e809000075a7 */ /* 0x0022e400080011ff */
[----:B---3--:R-:W-:Y:S05]  /*87e0*/  @!P0 NANOSLEEP.SYNCS 0x989680 ;  /* 0x009896800000895d */ /* 0x008fea0003900000 */
[----:B------:R-:W3:Y:S02]  /*87f0*/  @!P0 SYNCS.PHASECHK.TRANS64 P0, [R0+URZ+0xe8], R9 ;  /* 0x0000e809000085a7 */ /* 0x000ee400080010ff */
[----:B---3--:R-:W-:Y:S05]  /*8800*/  @!P0 BRA `(.L_x_179) ;  /* 0xfffffffc00f08947 */ /* 0x008fea000383ffff */
[----:B------:R-:W-:Y:S05]  /*8810*/  BRA `(.L_x_180) ;  /* 0xffffffc8000c7947 */ /* 0x000fea000383ffff */
.L_x_92:
[----:B------:R-:W-:Y:S07]  /*8820*/  MOV R6, UR5 ;  /* 0x0000000500067c02 */ /* 0x000fee0008000f00 */
.L_x_181:
[----:B-1----:R1:W3:Y:S02]  /*8830*/  SYNCS.PHASECHK.TRANS64.TRYWAIT P0, [R6+URZ+0xe8], R0 ;  /* 0x0000e800060075a7 */ /* 0x0022e400080011ff */
[----:B---3--:R-:W-:Y:S05]  /*8840*/  @!P0 NANOSLEEP.SYNCS 0x989680 ;  /* 0x009896800000895d */ /* 0x008fea0003900000 */
[----:B------:R-:W3:Y:S02]  /*8850*/  @!P0 SYNCS.PHASECHK.TRANS64 P0, [R6+URZ+0xe8], R0 ;  /* 0x0000e800060085a7 */ /* 0x000ee400080010ff */
[----:B---3--:R-:W-:Y:S05]  /*8860*/  @!P0 BRA `(.L_x_181) ;  /* 0xfffffffc00f08947 */ /* 0x008fea000383ffff */
[----:B------:R-:W-:Y:S05]  /*8870*/  BRA `(.L_x_182) ;  /* 0xffffffc800687947 */ /* 0x000fea000383ffff */
.L_x_94:
[----:B------:R-:W-:-:S07]  /*8880*/  MOV R0, UR4 ;  /* 0x0000000400007c02 */ /* 0x000fce0008000f00 */
.L_x_183:
[----:B-1----:R1:W4:Y:S02]  /*8890*/  SYNCS.PHASECHK.TRANS64.TRYWAIT P0, [R0+URZ], R2 ;  /* 0x00000002000075a7 */ /* 0x00232400080011ff */
[----:B----4-:R-:W-:Y:S05]  /*88a0*/  @!P0 NANOSLEEP.SYNCS 0x989680 ;  /* 0x009896800000895d */ /* 0x010fea0003900000 */
[----:B------:R-:W4:Y:S02]  /*88b0*/  @!P0 SYNCS.PHASECHK.TRANS64 P0, [R0+URZ], R2 ;  /* 0x00000002000085a7 */ /* 0x000f2400080010ff */
[----:B----4-:R-:W-:Y:S05]  /*88c0*/  @!P0 BRA `(.L_x_183) ;  /* 0xfffffffc00f08947 */ /* 0x010fea000383ffff */
[----:B------:R-:W-:Y:S05]  /*88d0*/  BRA `(.L_x_184) ;  /* 0xffffffc800f87947 */ /* 0x000fea000383ffff */
.L_x_95:
[----:B------:R-:W-:-:S07]  /*88e0*/  MOV R0, UR5 ;  /* 0x0000000500007c02 */ /* 0x000fce0008000f00 */
.L_x_185:
[----:B-1----:R1:W4:Y:S02]  /*88f0*/  SYNCS.PHASECHK.TRANS64.TRYWAIT P0, [R0+URZ], R2 ;  /* 0x00000002000075a7 */ /* 0x00232400080011ff */
[----:B----4-:R-:W-:Y:S05]  /*8900*/  @!P0 NANOSLEEP.SYNCS 0x989680 ;  /* 0x009896800000895d */ /* 0x010fea0003900000 */
[----:B------:R-:W4:Y:S02]  /*8910*/  @!P0 SYNCS.PHASECHK.TRANS64 P0, [R0+URZ], R2 ;  /* 0x00000002000085a7 */ /* 0x000f2400080010ff */
[----:B----4-:R-:W-:Y:S05]  /*8920*/  @!P0 BRA `(.L_x_185) ;  /* 0xfffffffc00f08947 */ /* 0x010fea000383ffff */
[----:B------:R-:W-:Y:S05]  /*8930*/  BRA `(.L_x_186) ;  /* 0xffffffcc00047947 */ /* 0x000fea000383ffff */
.L_x_97:
[----:B-1----:R1:W2:Y:S02]  /*8940*/  SYNCS.PHASECHK.TRANS64.TRYWAIT P0, [R0+URZ+0x110], R2 ;  /* 0x00011002000075a7 */ /* 0x0022a400080011ff */
[----:B--2---:R-:W-:Y:S05]  /*8950*/  @!P0 NANOSLEEP.SYNCS 0x989680 ;  /* 0x009896800000895d */ /* 0x004fea0003900000 */
[----:B------:R-:W2:Y:S02]  /*8960*/  @!P0 SYNCS.PHASECHK.TRANS64 P0, [R0+URZ+0x110], R2 ;  /* 0x00011002000085a7 */ /* 0x000ea400080010ff */
[----:B--2---:R-:W-:Y:S05]  /*8970*/  @!P0 BRA `(.L_x_97) ;  /* 0xfffffffc00f08947 */ /* 0x004fea000383ffff */
[----:B------:R-:W-:Y:S05]  /*8980*/  BRA `(.L_x_187) ;  /* 0xffffffcc00f07947 */ /* 0x000fea000383ffff */
.L_x_107:
[----:B-1----:R1:W3:Y:S02]  /*8990*/  SYNCS.PHASECHK.TRANS64.TRYWAIT P1, [R2+URZ+0xd0], R4 ;  /* 0x0000d004020075a7 */ /* 0x0022e400080211ff */
[----:B---3--:R-:W-:Y:S05]  /*89a0*/  @!P1 NANOSLEEP.SYNCS 0x989680 ;  /* 0x009896800000995d */ /* 0x008fea0003900000 */
[----:B------:R-:W3:Y:S02]  /*89b0*/  @!P1 SYNCS.PHASECHK.TRANS64 P1, [R2+URZ+0xd0], R4 ;  /* 0x0000d004020095a7 */ /* 0x000ee400080210ff */
[----:B---3--:R-:W-:Y:S05]  /*89c0*/  @!P1 BRA `(.L_x_107) ;  /* 0xfffffffc00f09947 */ /* 0x008fea000383ffff */
[----:B------:R-:W-:Y:S05]  /*89d0*/  BRA `(.L_x_106) ;  /* 0xffffffdc00607947 */ /* 0x000fea000383ffff */
.L_x_109:
[----:B-1----:R1:W2:Y:S02]  /*89e0*/  SYNCS.PHASECHK.TRANS64.TRYWAIT P0, [R27+URZ+0x130], R3 ;  /* 0x000130031b0075a7 */ /* 0x0022a400080011ff */
[----:B--2---:R-:W-:Y:S05]  /*89f0*/  @!P0 NANOSLEEP.SYNCS 0x989680 ;  /* 0x009896800000895d */ /* 0x004fea0003900000 */
[----:B------:R-:W2:Y:S02]  /*8a00*/  @!P0 SYNCS.PHASECHK.TRANS64 P0, [R27+URZ+0x130], R3 ;  /* 0x000130031b0085a7 */ /* 0x000ea400080010ff */
[----:B--2---:R-:W-:Y:S05]  /*8a10*/  @!P0 BRA `(.L_x_109) ;  /* 0xfffffffc00f08947 */ /* 0x004fea000383ffff */
[----:B------:R-:W-:Y:S05]  /*8a20*/  BRA `(.L_x_108) ;  /* 0xffffffdc00b07947 */ /* 0x000fea000383ffff */
.L_x_120:
[----:B-1----:R1:W2:Y:S02]  /*8a30*/  SYNCS.PHASECHK.TRANS64.TRYWAIT P0, [R2+URZ+0xd0], R63 ;  /* 0x0000d03f020075a7 */ /* 0x0022a400080011ff */
[----:B--2---:R-:W-:Y:S05]  /*8a40*/  @!P0 NANOSLEEP.SYNCS 0x989680 ;  /* 0x009896800000895d */ /* 0x004fea0003900000 */
[----:B------:R-:W2:Y:S02]  /*8a50*/  @!P0 SYNCS.PHASECHK.TRANS64 P0, [R2+URZ+0xd0], R63 ;  /* 0x0000d03f020085a7 */ /* 0x000ea400080010ff */
[----:B--2---:R-:W-:Y:S05]  /*8a60*/  @!P0 BRA `(.L_x_120) ;  /* 0xfffffffc00f08947 */ /* 0x004fea000383ffff */
[----:B------:R-:W-:Y:S05]  /*8a70*/  BRA `(.L_x_119) ;  /* 0xffffffe400c47947 */ /* 0x000fea000383ffff */
        .weak           $__internal_0_$__cuda_sm10x_tcgen05_guardrail_trap_col_being_dealloced_not_returned_by_alloc
        .type           $__internal_0_$__cuda_sm10x_tcgen05_guardrail_trap_col_being_dealloced_not_returned_by_alloc,@function
        .size           $__internal_0_$__cuda_sm10x_tcgen05_guardrail_trap_col_being_dealloced_not_returned_by_alloc,($__internal_1_$__cuda_sm10x_tcgen05_guardrail_trap_phase_invalid_during_alloc - $__internal_0_$__cuda_sm10x_tcgen05_guardrail_trap_col_being_dealloced_not_returned_by_alloc)
$__internal_0_$__cuda_sm10x_tcgen05_guardrail_trap_col_being_dealloced_not_returned_by_alloc:
[----:B------:R-:W-:Y:S05]  /*8a80*/  BPT.TRAP 0x1 ;  /* 0x000000040000795c */ /* 0x000fea0000300000 */
[----:B------:R-:W-:-:S04]  /*8a90*/  HFMA2 R3, -RZ, RZ, 0, 0 ;  /* 0x00000000ff037431 */ /* 0x000fc800000001ff */
[----:B------:R-:W-:Y:S05]  /*8aa0*/  RET.REL.NODEC R2 `(_ZN7cutlass13device_kernelINS_4gemm6kernel13GemmUniversalIN4cute5tupleIJiiiiEEENS1_10collective13CollectiveMmaINS1_35MainloopSm100TmaUmmaWarpSpecializedILi13ELi2ELi4ENS5_IJNS4_1CILi2EEESB_NSA_ILi1EEEEEEEENS5_IJNSA_ILi64EEESF_SF_EEENS_10bfloat16_tENS5_IJlSC_lEEESH_SI_NS4_8TiledMMAINS4_8MMA_AtomIJNS4_20SM100_MMA_F16BF16_SSISH_SH_fLi64ELi64ELNS4_4UMMA5MajorE0ELSN_0ELNSM_7ScaleInE0ELSO_0EEEEEENS4_6LayoutINS5_IJSC_SC_SC_EEENS5_IJNSA_ILi0EEEST_ST_EEEEENS5_IJNS4_10UnderscoreESW_SW_EEEEENS4_23SM90_TMA_LOAD_MULTICASTENS4_14ComposedLayoutINS4_7SwizzleILi3ELi4ELi3EEENS4_18smem_ptr_flag_bitsILi16EEENSR_INS5_IJNSA_ILi8EEESF_EEENS5_IJSF_SC_EEEEEEEvNS4_8identityESZ_S19_vS1A_EENS_8epilogue10collective18CollectiveEpilogueINS1C_23Sm100TmaWarpSpecializedILi3ELi2ELi16ELb1ELb0EEEJSG_NS5_IJNSR_ISF_SC_EENSR_INSA_ILi32EEESC_EEEEESH_SI_SH_SI_NS1C_6fusion15FusionCallbacksIS1G_NS1L_17LinearCombinationISH_fSH_fLNS_15FloatRoundStyleE2EEESG_S1K_JEEENS4_5SM1004TMEM4LOAD26SM100_TMEM_LOAD_16dp256b4xENS4_13SM90_TMA_LOADENS10_INS11_ILi2ELi4ELi3EEES14_NSR_INS5_IJS15_S1I_EEENS5_IJS1I_SC_EEEEEEENS4_17SM75_U32x4_LDSM_NENS4_14SM90_TMA_STOREES20_NS4_17SM90_U32x4_STSM_NENS4_39AutoVectorizingCopyWithAssumedAlignmentILi128EEEEEEvvEEEEvNT_6ParamsE) ;  /* 0xffffff7402547950 */ /* 0x000fea0003c3ffff */
        .weak           $__internal_1_$__cuda_sm10x_tcgen05_guardrail_trap_phase_invalid_during_alloc
        .type           $__internal_1_$__cuda_sm10x_tcgen05_guardrail_trap_phase_invalid_during_alloc,@function
        .size           $__internal_1_$__cuda_sm10x_tcgen05_guardrail_trap_phase_invalid_during_alloc,($__internal_2_$__cuda_sm10x_tcgen05_guardrail_trap_unallocated_columns_being_dealloced - $__internal_1_$__cuda_sm10x_tcgen05_guardrail_trap_phase_invalid_during_alloc)
$__internal_1_$__cuda_sm10x_tcgen05_guardrail_trap_phase_invalid_during_alloc:
[----:B------:R-:W-:Y:S05]  /*8ab0*/  BPT.TRAP 0x1 ;  /* 0x000000040000795c */ /* 0x000fea0000300000 */
[----:B------:R-:W-:-:S04]  /*8ac0*/  MOV R5, 0x0 ;  /* 0x0000000000057802 */ /* 0x000fc80000000f00 */
[----:B------:R-:W-:Y:S05]  /*8ad0*/  RET.REL.NODEC R4 `(_ZN7cutlass13device_kernelINS_4gemm6kernel13GemmUniversalIN4cute5tupleIJiiiiEEENS1_10collective13CollectiveMmaINS1_35MainloopSm100TmaUmmaWarpSpecializedILi13ELi2ELi4ENS5_IJNS4_1CILi2EEESB_NSA_ILi1EEEEEEEENS5_IJNSA_ILi64EEESF_SF_EEENS_10bfloat16_tENS5_IJlSC_lEEESH_SI_NS4_8TiledMMAINS4_8MMA_AtomIJNS4_20SM100_MMA_F16BF16_SSISH_SH_fLi64ELi64ELNS4_4UMMA5MajorE0ELSN_0ELNSM_7ScaleInE0ELSO_0EEEEEENS4_6LayoutINS5_IJSC_SC_SC_EEENS5_IJNSA_ILi0EEEST_ST_EEEEENS5_IJNS4_10UnderscoreESW_SW_EEEEENS4_23SM90_TMA_LOAD_MULTICASTENS4_14ComposedLayoutINS4_7SwizzleILi3ELi4ELi3EEENS4_18smem_ptr_flag_bitsILi16EEENSR_INS5_IJNSA_ILi8EEESF_EEENS5_IJSF_SC_EEEEEEEvNS4_8identityESZ_S19_vS1A_EENS_8epilogue10collective18CollectiveEpilogueINS1C_23Sm100TmaWarpSpecializedILi3ELi2ELi16ELb1ELb0EEEJSG_NS5_IJNSR_ISF_SC_EENSR_INSA_ILi32EEESC_EEEEESH_SI_SH_SI_NS1C_6fusion15FusionCallbacksIS1G_NS1L_17LinearCombinationISH_fSH_fLNS_15FloatRoundStyleE2EEESG_S1K_JEEENS4_5SM1004TMEM4LOAD26SM100_TMEM_LOAD_16dp256b4xENS4_13SM90_TMA_LOADENS10_INS11_ILi2ELi4ELi3EEES14_NSR_INS5_IJS15_S1I_EEENS5_IJS1I_SC_EEEEEEENS4_17SM75_U32x4_LDSM_NENS4_14SM90_TMA_STOREES20_NS4_17SM90_U32x4_STSM_NENS4_39AutoVectorizingCopyWithAssumedAlignmentILi128EEEEEEvvEEEEvNT_6ParamsE) ;  /* 0xffffff7404487950 */ /* 0x000fea0003c3ffff */
        .weak           $__internal_2_$__cuda_sm10x_tcgen05_guardrail_trap_unallocated_columns_being_dealloced
        .type           $__internal_2_$__cuda_sm10x_tcgen05_guardrail_trap_unallocated_columns_being_dealloced,@function
        .size           $__internal_2_$__cuda_sm10x_tcgen05_guardrail_trap_unallocated_columns_being_dealloced,(.L_x_189 - $__internal_2_$__cuda_sm10x_tcgen05_guardrail_trap_unallocated_columns_being_dealloced)
$__internal_2_$__cuda_sm10x_tcgen05_guardrail_trap_unallocated_columns_being_dealloced:
[----:B------:R-:W-:Y:S05]  /*8ae0*/  BPT.TRAP 0x1 ;  /* 0x000000040000795c */ /* 0x000fea0000300000 */
[----:B------:R-:W-:-:S04]  /*8af0*/  HFMA2 R3, -RZ, RZ, 0, 0 ;  /* 0x00000000ff037431 */ /* 0x000fc800000001ff */
[----:B------:R-:W-:Y:S05]  /*8b00*/  RET.REL.NODEC R2 `(_ZN7cutlass13device_kernelINS_4gemm6kernel13GemmUniversalIN4cute5tupleIJiiiiEEENS1_10collective13CollectiveMmaINS1_35MainloopSm100TmaUmmaWarpSpecializedILi13ELi2ELi4ENS5_IJNS4_1CILi2EEESB_NSA_ILi1EEEEEEEENS5_IJNSA_ILi64EEESF_SF_EEENS_10bfloat16_tENS5_IJlSC_lEEESH_SI_NS4_8TiledMMAINS4_8MMA_AtomIJNS4_20SM100_MMA_F16BF16_SSISH_SH_fLi64ELi64ELNS4_4UMMA5MajorE0ELSN_0ELNSM_7ScaleInE0ELSO_0EEEEEENS4_6LayoutINS5_IJSC_SC_SC_EEENS5_IJNSA_ILi0EEEST_ST_EEEEENS5_IJNS4_10UnderscoreESW_SW_EEEEENS4_23SM90_TMA_LOAD_MULTICASTENS4_14ComposedLayoutINS4_7SwizzleILi3ELi4ELi3EEENS4_18smem_ptr_flag_bitsILi16EEENSR_INS5_IJNSA_ILi8EEESF_EEENS5_IJSF_SC_EEEEEEEvNS4_8identityESZ_S19_vS1A_EENS_8epilogue10collective18CollectiveEpilogueINS1C_23Sm100TmaWarpSpecializedILi3ELi2ELi16ELb1ELb0EEEJSG_NS5_IJNSR_ISF_SC_EENSR_INSA_ILi32EEESC_EEEEESH_SI_SH_SI_NS1C_6fusion15FusionCallbacksIS1G_NS1L_17LinearCombinationISH_fSH_fLNS_15FloatRoundStyleE2EEESG_S1K_JEEENS4_5SM1004TMEM4LOAD26SM100_TMEM_LOAD_16dp256b4xENS4_13SM90_TMA_LOADENS10_INS11_ILi2ELi4ELi3EEES14_NSR_INS5_IJS15_S1I_EEENS5_IJS1I_SC_EEEEEEENS4_17SM75_U32x4_LDSM_NENS4_14SM90_TMA_STOREES20_NS4_17SM90_U32x4_STSM_NENS4_39AutoVectorizingCopyWithAssumedAlignmentILi128EEEEEEvvEEEEvNT_6ParamsE) ;  /* 0xffffff74023c7950 */ /* 0x000fea0003c3ffff */
.L_x_188:
[----:B------:R-:W-:-:S00]  /*8b10*/  BRA `(.L_x_188) ;  /* 0xfffffffc00fc7947 */ /* 0x000fc0000383ffff */
[----:B------:R-:W-:-:S00]  /*8b20*/  NOP ;  /* 0x0000000000007918 */ /* 0x000fc00000000000 */
        /* <DEDUP_REMOVED lines=13> */
.L_x_189:


//--------------------- .nv.global.init           --------------------------
	.section	.nv.global.init,"aw",@progbits
.nv.global.init:
	.type		$str$27,@object
	.size		$str$27,($str$28 - $str$27)
$str$27:
        /*0000*/ 	.byte	0x28, 0x61, 0x64, 0x64, 0x72, 0x65, 0x73, 0x73, 0x20, 0x26, 0x20, 0x6d, 0x61, 0x73, 0x6b, 0x29
        /*0010*/ 	.byte	0x20, 0x3d, 0x3d, 0x20, 0x30, 0x00
	.type		$str$28,@object
	.size		$str$28,($str$26 - $str$28)
$str$28:
        /*0016*/ 	.byte	0x2f, 0x74, 0x6d, 0x70, 0x2f, 0x63, 0x75, 0x74, 0x6c, 0x61, 0x73, 0x73, 0x5f, 0x73, 0x77, 0x65
        /*0026*/ 	.byte	0x65, 0x70, 0x5f, 0x73, 0x72, 0x63, 0x2f, 0x69, 0x6e, 0x63, 0x6c, 0x75, 0x64, 0x65, 0x2f, 0x63
        /*0036*/ 	.byte	0x75, 0x74, 0x65, 0x2f, 0x70, 0x6f, 0x69, 0x6e, 0x74, 0x65, 0x72, 0x5f, 0x66, 0x6c, 0x61, 0x67
        /*0046*/ 	.byte	0x67, 0x65, 0x64, 0x2e, 0x68, 0x70, 0x70, 0x00
	.type		$str$26,@object
	.size		$str$26,($str$25 - $str$26)
$str$26:
        /*004e*/ 	.byte	0x2f, 0x74, 0x6d, 0x70, 0x2f, 0x63, 0x75, 0x74, 0x6c, 0x61, 0x73, 0x73, 0x5f, 0x73, 0x77, 0x65
        /*005e*/ 	.byte	0x65, 0x70, 0x5f, 0x73, 0x72, 0x63, 0x2f, 0x69, 0x6e, 0x63, 0x6c, 0x75, 0x64, 0x65, 0x2f, 0x63
        /*006e*/ 	.byte	0x75, 0x74, 0x65, 0x2f, 0x61, 0x74, 0x6f, 0x6d, 0x2f, 0x63, 0x6f, 0x70, 0x79, 0x5f, 0x74, 0x72
        /*007e*/ 	.byte	0x61, 0x69, 0x74, 0x73, 0x5f, 0x73, 0x6d, 0x31, 0x30, 0x30, 0x2e, 0x68, 0x70, 0x70, 0x00
	.type		$str$25,@object
	.size		$str$25,(__unnamed_1 - $str$25)
$str$25:
        /*008d*/ 	.byte	0x28, 0x28, 0x75, 0x69, 0x6e, 0x74, 0x33, 0x32, 0x5f, 0x74, 0x28, 0x74, 0x68, 0x72, 0x65, 0x61
        /*009d*/ 	.byte	0x64, 0x49, 0x64, 0x78, 0x2e, 0x78, 0x29, 0x20, 0x2f, 0x20, 0x33, 0x32, 0x29, 0x20, 0x25, 0x20
        /*00ad*/ 	.byte	0x34, 0x29, 0x20, 0x3d, 0x3d, 0x20, 0x28, 0x28, 0x28, 0x74, 0x6d, 0x65, 0x6d, 0x5f, 0x61, 0x64
        /*00bd*/ 	.byte	0x64, 0x72, 0x20, 0x3e, 0x3e, 0x20, 0x31, 0x36, 0x29, 0x20, 0x2f, 0x20, 0x33, 0x32, 0x29, 0x20
        /*00cd*/ 	.byte	0x25, 0x20, 0x34, 0x29, 0x00
	.type		__unnamed_1,@object
	.size		__unnamed_1,(__unnamed_2 - __unnamed_1)
__unnamed_1:
        /*00d2*/ 	.byte	0x61, 0x75, 0x74, 0x6f, 0x20, 0x63, 0x75, 0x74, 0x65, 0x3a, 0x3a, 0x61, 0x73, 0x5f, 0x70, 0x6f
        /* <DEDUP_REMOVED lines=24> */
        /*0262*/ 	.byte	0x30, 0x34, 0x38, 0x3e, 0x3e, 0x3e, 0x3e, 0x5d, 0x00
	.type		__unnamed_2,@object
	.size		__unnamed_2,(.L_2 - __unnamed_2)
__unnamed_2:
        /* <DEDUP_REMOVED lines=45> */
        /*053b*/ 	.byte	0x3e, 0x3e, 0x3e, 0x5d, 0x00
.L_2:


//--------------------- .nv.shared._ZN7cutlass13device_kernelINS_4gemm6kernel13GemmUniversalIN4cute5tupleIJiiiiEEENS1_10collective13CollectiveMmaINS1_35MainloopSm100TmaUmmaWarpSpecializedILi13ELi2ELi4ENS5_IJNS4_1CILi2EEESB_NSA_ILi1EEEEEEEENS5_IJNSA_ILi64EEESF_SF_EEENS_10bfloat16_tENS5_IJlSC_lEEESH_SI_NS4_8TiledMMAINS4_8MMA_AtomIJNS4_20SM100_MMA_F16BF16_SSISH_SH_fLi64ELi64ELNS4_4UMMA5MajorE0ELSN_0ELNSM_7ScaleInE0ELSO_0EEEEEENS4_6LayoutINS5_IJSC_SC_SC_EEENS5_IJNSA_ILi0EEEST_ST_EEEEENS5_IJNS4_10UnderscoreESW_SW_EEEEENS4_23SM90_TMA_LOAD_MULTICASTENS4_14ComposedLayoutINS4_7SwizzleILi3ELi4ELi3EEENS4_18smem_ptr_flag_bitsILi16EEENSR_INS5_IJNSA_ILi8EEESF_EEENS5_IJSF_SC_EEEEEEEvNS4_8identityESZ_S19_vS1A_EENS_8epilogue10collective18CollectiveEpilogueINS1C_23Sm100TmaWarpSpecializedILi3ELi2ELi16ELb1ELb0EEEJSG_NS5_IJNSR_ISF_SC_EENSR_INSA_ILi32EEESC_EEEEESH_SI_SH_SI_NS1C_6fusion15FusionCallbacksIS1G_NS1L_17LinearCombinationISH_fSH_fLNS_15FloatRoundStyleE2EEESG_S1K_JEEENS4_5SM1004TMEM4LOAD26SM100_TMEM_LOAD_16dp256b4xENS4_13SM90_TMA_LOADENS10_INS11_ILi2ELi4ELi3EEES14_NSR_INS5_IJS15_S1I_EEENS5_IJS1I_SC_EEEEEEENS4_17SM75_U32x4_LDSM_NENS4_14SM90_TMA_STOREES20_NS4_17SM90_U32x4_STSM_NENS4_39AutoVectorizingCopyWithAssumedAlignmentILi128EEEEEEvvEEEEvNT_6ParamsE --------------------------
	.section	.nv.shared._ZN7cutlass13device_kernelINS_4gemm6kernel13GemmUniversalIN4cute5tupleIJiiiiEEENS1_10collective13CollectiveMmaINS1_35MainloopSm100TmaUmmaWarpSpecializedILi13ELi2ELi4ENS5_IJNS4_1CILi2EEESB_NSA_ILi1EEEEEEEENS5_IJNSA_ILi64EEESF_SF_EEENS_10bfloat16_tENS5_IJlSC_lEEESH_SI_NS4_8TiledMMAINS4_8MMA_AtomIJNS4_20SM100_MMA_F16BF16_SSISH_SH_fLi64ELi64ELNS4_4UMMA5MajorE0ELSN_0ELNSM_7ScaleInE0ELSO_0EEEEEENS4_6LayoutINS5_IJSC_SC_SC_EEENS5_IJNSA_ILi0EEEST_ST_EEEEENS5_IJNS4_10UnderscoreESW_SW_EEEEENS4_23SM90_TMA_LOAD_MULTICASTENS4_14ComposedLayoutINS4_7SwizzleILi3ELi4ELi3EEENS4_18smem_ptr_flag_bitsILi16EEENSR_INS5_IJNSA_ILi8EEESF_EEENS5_IJSF_SC_EEEEEEEvNS4_8identityESZ_S19_vS1A_EENS_8epilogue10collective18CollectiveEpilogueINS1C_23Sm100TmaWarpSpecializedILi3ELi2ELi16ELb1ELb0EEEJSG_NS5_IJNSR_ISF_SC_EENSR_INSA_ILi32EEESC_EEEEESH_SI_SH_SI_NS1C_6fusion15FusionCallbacksIS1G_NS1L_17LinearCombinationISH_fSH_fLNS_15FloatRoundStyleE2EEESG_S1K_JEEENS4_5SM1004TMEM4LOAD26SM100_TMEM_LOAD_16dp256b4xENS4_13SM90_TMA_LOADENS10_INS11_ILi2ELi4ELi3EEES14_NSR_INS5_IJS15_S1I_EEENS5_IJS1I_SC_EEEEEEENS4_17SM75_U32x4_LDSM_NENS4_14SM90_TMA_STOREES20_NS4_17SM90_U32x4_STSM_NENS4_39AutoVectorizingCopyWithAssumedAlignmentILi128EEEEEEvvEEEEvNT_6ParamsE,"aw",@nobits
	.sectionflags	@""
	.align	16
	.zero		1024


//--------------------- .nv.shared.reserved.0     --------------------------
	.section	.nv.shared.reserved.0,"aw",@nobits
	.weak		__nv_reservedSMEM_offset_0_alias
	.size		__nv_reservedSMEM_offset_0_alias, 0, 64
	.other		__nv_reservedSMEM_offset_0_alias,@"STO_CUDA_RESERVED_SHARED STV_DEFAULT"
__nv_reservedSMEM_offset_0_alias:
	.zero		0
.nv.shared.reserved.0:
	.zero		64
	.weak		__nv_reservedSMEM_tcgen05_partition
	.type		__nv_reservedSMEM_tcgen05_partition,@object
	.size		__nv_reservedSMEM_tcgen05_partition,(.L_0 - __nv_reservedSMEM_tcgen05_partition)
__nv_reservedSMEM_tcgen05_partition:
	.zero		32
.L_0:


//--------------------- .nv.global                --------------------------
	.section	.nv.global,"aw",@nobits
.nv.global:
	.type		_ZN40_INTERNAL_3ed4e635_4_k_cu_8ae1a5b0_268384cute1_E,@object
	.size		_ZN40_INTERNAL_3ed4e635_4_k_cu_8ae1a5b0_268384cute1_E,(_ZN40_INTERNAL_3ed4e635_4_k_cu_8ae1a5b0_268384cuda3std3__45__cpo6cbeginE - _ZN40_INTERNAL_3ed4e635_4_k_cu_8ae1a5b0_268384cute1_E)
_ZN40_INTERNAL_3ed4e635_4_k_cu_8ae1a5b0_268384cute1_E:
	.zero		1
	.type		_ZN40_INTERNAL_3ed4e635_4_k_cu_8ae1a5b0_268384cuda3std3__45__cpo6cbeginE,@object
	.size		_ZN40_INTERNAL_3ed4e635_4_k_cu_8ae1a5b0_268384cuda3std3__45__cpo6cbeginE,(_ZN40_INTERNAL_3ed4e635_4_k_cu_8ae1a5b0_268384cuda3std3__48in_placeE - _ZN40_INTERNAL_3ed4e635_4_k_cu_8ae1a5b0_268384cuda3std3__45__cpo6cbeginE)
_ZN40_INTERNAL_3ed4e635_4_k_cu_8ae1a5b0_268384cuda3std3__45__cpo6cbeginE:
	.zero		1
	.type		_ZN40_INTERNAL_3ed4e635_4_k_cu_8ae1a5b0_268384cuda3std3__48in_placeE,@object
	.size		_ZN40_INTERNAL_3ed4e635_4_k_cu_8ae1a5b0_268384cuda3std3__48in_placeE,(_ZN40_INTERNAL_3ed4e635_4_k_cu_8ae1a5b0_268384cuda3std6ranges3__45__cpo9iter_moveE - _ZN40_INTERNAL_3ed4e635_4_k_cu_8ae1a5b0_268384cuda3std3__48in_placeE)
_ZN40_INTERNAL_3ed4e635_4_k_cu_8ae1a5b0_268384cuda3std3__48in_placeE:
	.zero		1
	.type		_ZN40_INTERNAL_3ed4e635_4_k_cu_8ae1a5b0_268384cuda3std6ranges3__45__cpo9iter_moveE,@object
	.size		_ZN40_INTERNAL_3ed4e635_4_k_cu_8ae1a5b0_268384cuda3std6ranges3__45__cpo9iter_moveE,(_ZN40_INTERNAL_3ed4e635_4_k_cu_8ae1a5b0_268384cuda3std3__45__cpo5beginE - _ZN40_INTERNAL_3ed4e635_4_k_cu_8ae1a5b0_268384cuda3std6ranges3__45__cpo9iter_moveE)
_ZN40_INTERNAL_3ed4e635_4_k_cu_8ae1a5b0_268384cuda3std6ranges3__45__cpo9iter_moveE:
	.zero		1
	.type		_ZN40_INTERNAL_3ed4e635_4_k_cu_8ae1a5b0_268384cuda3std3__45__cpo5beginE,@object
	.size		_ZN40_INTERNAL_3ed4e635_4_k_cu_8ae1a5b0_268384cuda3std3__45__cpo5beginE,(_ZN40_INTERNAL_3ed4e635_4_k_cu_8ae1a5b0_268384cuda3std3__442_GLOBAL__N__3ed4e635_4_k_cu_8ae1a5b0_268386ignoreE - _ZN40_INTERNAL_3ed4e635_4_k_cu_8ae1a5b0_268384cuda3std3__45__cpo5beginE)
_ZN40_INTERNAL_3ed4e635_4_k_cu_8ae1a5b0_268384cuda3std3__45__cpo5beginE:
	.zero		1
	.type		_ZN40_INTERNAL_3ed4e635_4_k_cu_8ae1a5b0_268384cuda3std3__442_GLOBAL__N__3ed4e635_4_k_cu_8ae1a5b0_268386ignoreE,@object
	.size		_ZN40_INTERNAL_3ed4e635_4_k_cu_8ae1a5b0_268384cuda3std3__442_GLOBAL__N__3ed4e635_4_k_cu_8ae1a5b0_268386ignoreE,(_ZN40_INTERNAL_3ed4e635_4_k_cu_8ae1a5b0_268384cute7productE - _ZN40_INTERNAL_3ed4e635_4_k_cu_8ae1a5b0_268384cuda3std3__442_GLOBAL__N__3ed4e635_4_k_cu_8ae1a5b0_268386ignoreE)
_ZN40_INTERNAL_3ed4e635_4_k_cu_8ae1a5b0_268384cuda3std3__442_GLOBAL__N__3ed4e635_4_k_cu_8ae1a5b0_268386ignoreE:
	.zero		1
	.type		_ZN40_INTERNAL_3ed4e635_4_k_cu_8ae1a5b0_268384cute7productE,@object
	.size		_ZN40_INTERNAL_3ed4e635_4_k_cu_8ae1a5b0_268384cute7productE,(_ZN40_INTERNAL_3ed4e635_4_k_cu_8ae1a5b0_268384cuda3std3__45__cpo3endE - _ZN40_INTERNAL_3ed4e635_4_k_cu_8ae1a5b0_268384cute7productE)
_ZN40_INTERNAL_3ed4e635_4_k_cu_8ae1a5b0_268384cute7productE:
	.zero		1
	.type		_ZN40_INTERNAL_3ed4e635_4_k_cu_8ae1a5b0_268384cuda3std3__45__cpo3endE,@object
	.size		_ZN40_INTERNAL_3ed4e635_4_k_cu_8ae1a5b0_268384cuda3std3__45__cpo3endE,(_ZN40_INTERNAL_3ed4e635_4_k_cu_8ae1a5b0_268384cuda3std3__419piecewise_constructE - _ZN40_INTERNAL_3ed4e635_4_k_cu_8ae1a5b0_268384cuda3std3__45__cpo3endE)
_ZN40_INTERNAL_3ed4e635_4_k_cu_8ae1a5b0_268384cuda3std3__45__cpo3endE:
	.zero		1
	.type		_ZN40_INTERNAL_3ed4e635_4_k_cu_8ae1a5b0_268384cuda3std3__419piecewise_constructE,@object
	.size		_ZN40_INTERNAL_3ed4e635_4_k_cu_8ae1a5b0_268384cuda3std3__419piecewise_constructE,(_ZN40_INTERNAL_3ed4e635_4_k_cu_8ae1a5b0_268384cuda3std3__45__cpo4cendE - _ZN40_INTERNAL_3ed4e635_4_k_cu_8ae1a5b0_268384cuda3std3__419piecewise_constructE)
_ZN40_INTERNAL_3ed4e635_4_k_cu_8ae1a5b0_268384cuda3std3__419piecewise_constructE:
	.zero		1
	.type		_ZN40_INTERNAL_3ed4e635_4_k_cu_8ae1a5b0_268384cuda3std3__45__cpo4cendE,@object
	.size		_ZN40_INTERNAL_3ed4e635_4_k_cu_8ae1a5b0_268384cuda3std3__45__cpo4cendE,(_ZN40_INTERNAL_3ed4e635_4_k_cu_8ae1a5b0_268384cuda3std6ranges3__45__cpo4swapE - _ZN40_INTERNAL_3ed4e635_4_k_cu_8ae1a5b0_268384cuda3std3__45__cpo4cendE)
_ZN40_INTERNAL_3ed4e635_4_k_cu_8ae1a5b0_268384cuda3std3__45__cpo4cendE:
	.zero		1
	.type		_ZN40_INTERNAL_3ed4e635_4_k_cu_8ae1a5b0_268384cuda3std6ranges3__45__cpo4swapE,@object
	.size		_ZN40_INTERNAL_3ed4e635_4_k_cu_8ae1a5b0_268384cuda3std6ranges3__45__cpo4swapE,(.L_10 - _ZN40_INTERNAL_3ed4e635_4_k_cu_8ae1a5b0_268384cuda3std6ranges3__45__cpo4swapE)
_ZN40_INTERNAL_3ed4e635_4_k_cu_8ae1a5b0_268384cuda3std6ranges3__45__cpo4swapE:
	.zero		1
.L_10:


//--------------------- .nv.constant0._ZN7cutlass13device_kernelINS_4gemm6kernel13GemmUniversalIN4cute5tupleIJiiiiEEENS1_10collective13CollectiveMmaINS1_35MainloopSm100TmaUmmaWarpSpecializedILi13ELi2ELi4ENS5_IJNS4_1CILi2EEESB_NSA_ILi1EEEEEEEENS5_IJNSA_ILi64EEESF_SF_EEENS_10bfloat16_tENS5_IJlSC_lEEESH_SI_NS4_8TiledMMAINS4_8MMA_AtomIJNS4_20SM100_MMA_F16BF16_SSISH_SH_fLi64ELi64ELNS4_4UMMA5MajorE0ELSN_0ELNSM_7ScaleInE0ELSO_0EEEEEENS4_6LayoutINS5_IJSC_SC_SC_EEENS5_IJNSA_ILi0EEEST_ST_EEEEENS5_IJNS4_10UnderscoreESW_SW_EEEEENS4_23SM90_TMA_LOAD_MULTICASTENS4_14ComposedLayoutINS4_7SwizzleILi3ELi4ELi3EEENS4_18smem_ptr_flag_bitsILi16EEENSR_INS5_IJNSA_ILi8EEESF_EEENS5_IJSF_SC_EEEEEEEvNS4_8identityESZ_S19_vS1A_EENS_8epilogue10collective18CollectiveEpilogueINS1C_23Sm100TmaWarpSpecializedILi3ELi2ELi16ELb1ELb0EEEJSG_NS5_IJNSR_ISF_SC_EENSR_INSA_ILi32EEESC_EEEEESH_SI_SH_SI_NS1C_6fusion15FusionCallbacksIS1G_NS1L_17LinearCombinationISH_fSH_fLNS_15FloatRoundStyleE2EEESG_S1K_JEEENS4_5SM1004TMEM4LOAD26SM100_TMEM_LOAD_16dp256b4xENS4_13SM90_TMA_LOADENS10_INS11_ILi2ELi4ELi3EEES14_NSR_INS5_IJS15_S1I_EEENS5_IJS1I_SC_EEEEEEENS4_17SM75_U32x4_LDSM_NENS4_14SM90_TMA_STOREES20_NS4_17SM90_U32x4_STSM_NENS4_39AutoVectorizingCopyWithAssumedAlignmentILi128EEEEEEvvEEEEvNT_6ParamsE --------------------------
	.section	.nv.constant0._ZN7cutlass13device_kernelINS_4gemm6kernel13GemmUniversalIN4cute5tupleIJiiiiEEENS1_10collective13CollectiveMmaINS1_35MainloopSm100TmaUmmaWarpSpecializedILi13ELi2ELi4ENS5_IJNS4_1CILi2EEESB_NSA_ILi1EEEEEEEENS5_IJNSA_ILi64EEESF_SF_EEENS_10bfloat16_tENS5_IJlSC_lEEESH_SI_NS4_8TiledMMAINS4_8MMA_AtomIJNS4_20SM100_MMA_F16BF16_SSISH_SH_fLi64ELi64ELNS4_4UMMA5MajorE0ELSN_0ELNSM_7ScaleInE0ELSO_0EEEEEENS4_6LayoutINS5_IJSC_SC_SC_EEENS5_IJNSA_ILi0EEEST_ST_EEEEENS5_IJNS4_10UnderscoreESW_SW_EEEEENS4_23SM90_TMA_LOAD_MULTICASTENS4_14ComposedLayoutINS4_7SwizzleILi3ELi4ELi3EEENS4_18smem_ptr_flag_bitsILi16EEENSR_INS5_IJNSA_ILi8EEESF_EEENS5_IJSF_SC_EEEEEEEvNS4_8identityESZ_S19_vS1A_EENS_8epilogue10collective18CollectiveEpilogueINS1C_23Sm100TmaWarpSpecializedILi3ELi2ELi16ELb1ELb0EEEJSG_NS5_IJNSR_ISF_SC_EENSR_INSA_ILi32EEESC_EEEEESH_SI_SH_SI_NS1C_6fusion15FusionCallbacksIS1G_NS1L_17LinearCombinationISH_fSH_fLNS_15FloatRoundStyleE2EEESG_S1K_JEEENS4_5SM1004TMEM4LOAD26SM100_TMEM_LOAD_16dp256b4xENS4_13SM90_TMA_LOADENS10_INS11_ILi2ELi4ELi3EEES14_NSR_INS5_IJS15_S1I_EEENS5_IJS1I_SC_EEEEEEENS4_17SM75_U32x4_LDSM_NENS4_14SM90_TMA_STOREES20_NS4_17SM90_U32x4_STSM_NENS4_39AutoVectorizingCopyWithAssumedAlignmentILi128EEEEEEvvEEEEvNT_6ParamsE,"a",@progbits
	.sectionflags	@""
	.align	4
.nv.constant0._ZN7cutlass13device_kernelINS_4gemm6kernel13GemmUniversalIN4cute5tupleIJiiiiEEENS1_10collective13CollectiveMmaINS1_35MainloopSm100TmaUmmaWarpSpecializedILi13ELi2ELi4ENS5_IJNS4_1CILi2EEESB_NSA_ILi1EEEEEEEENS5_IJNSA_ILi64EEESF_SF_EEENS_10bfloat16_tENS5_IJlSC_lEEESH_SI_NS4_8TiledMMAINS4_8MMA_AtomIJNS4_20SM100_MMA_F16BF16_SSISH_SH_fLi64ELi64ELNS4_4UMMA5MajorE0ELSN_0ELNSM_7ScaleInE0ELSO_0EEEEEENS4_6LayoutINS5_IJSC_SC_SC_EEENS5_IJNSA_ILi0EEEST_ST_EEEEENS5_IJNS4_10UnderscoreESW_SW_EEEEENS4_23SM90_TMA_LOAD_MULTICASTENS4_14ComposedLayoutINS4_7SwizzleILi3ELi4ELi3EEENS4_18smem_ptr_flag_bitsILi16EEENSR_INS5_IJNSA_ILi8EEESF_EEENS5_IJSF_SC_EEEEEEEvNS4_8identityESZ_S19_vS1A_EENS_8epilogue10collective18CollectiveEpilogueINS1C_23Sm100TmaWarpSpecializedILi3ELi2ELi16ELb1ELb0EEEJSG_NS5_IJNSR_ISF_SC_EENSR_INSA_ILi32EEESC_EEEEESH_SI_SH_SI_NS1C_6fusion15FusionCallbacksIS1G_NS1L_17LinearCombinationISH_fSH_fLNS_15FloatRoundStyleE2EEESG_S1K_JEEENS4_5SM1004TMEM4LOAD26SM100_TMEM_LOAD_16dp256b4xENS4_13SM90_TMA_LOADENS10_INS11_ILi2ELi4ELi3EEES14_NSR_INS5_IJS15_S1I_EEENS5_IJS1I_SC_EEEEEEENS4_17SM75_U32x4_LDSM_NENS4_14SM90_TMA_STOREES20_NS4_17SM90_U32x4_STSM_NENS4_39AutoVectorizingCopyWithAssumedAlignmentILi128EEEEEEvvEEEEvNT_6ParamsE:
	.zero		2944


//--------------------- SYMBOLS --------------------------

	.type		.nv.reservedSmem.offset0,@object
	.size		.nv.reservedSmem.offset0,0x4
	.type		.nv.reservedSmem.cap,@object
	.size		.nv.reservedSmem.cap,0x4
	.type		__assertfail,@function
